//
// Generated by NVIDIA NVVM Compiler
//
// Compiler Build ID: CL-36424714
// Cuda compilation tools, release 13.0, V13.0.88
// Based on NVVM 20.0.0
//

.version 9.0
.target sm_100
.address_size 64

	// .globl	_Z8initZeroPf
.global .align 4 .b8 precalc_xorwow_matrix[102400];
.global .align 4 .b8 precalc_xorwow_offset_matrix[102400];
.global .align 4 .b8 mrg32k3aM1[2304];
.global .align 4 .b8 mrg32k3aM2[2304];
.global .align 4 .b8 mrg32k3aM1SubSeq[2016];
.global .align 4 .b8 mrg32k3aM2SubSeq[2016];
.global .align 4 .b8 mrg32k3aM1Seq[2304];
.global .align 4 .b8 mrg32k3aM2Seq[2304];
.const .align 8 .b8 __cr_lgamma_table[72];

.visible .entry _Z8initZeroPf(
	.param .u64 .ptr .align 1 _Z8initZeroPf_param_0
)
{
	.reg .b32 	%r<6>;
	.reg .b64 	%rd<5>;

	ld.param.u64 	%rd1, [_Z8initZeroPf_param_0];
	cvta.to.global.u64 	%rd2, %rd1;
	mov.u32 	%r1, %ctaid.x;
	mov.u32 	%r2, %ntid.x;
	mov.u32 	%r3, %tid.x;
	mad.lo.s32 	%r4, %r1, %r2, %r3;
	mul.wide.u32 	%rd3, %r4, 4;
	add.s64 	%rd4, %rd2, %rd3;
	mov.b32 	%r5, -1082130432;
	st.global.u32 	[%rd4], %r5;
	ret;

}
	// .globl	_Z9copyValuePfS_i
.visible .entry _Z9copyValuePfS_i(
	.param .u64 .ptr .align 1 _Z9copyValuePfS_i_param_0,
	.param .u64 .ptr .align 1 _Z9copyValuePfS_i_param_1,
	.param .u32 _Z9copyValuePfS_i_param_2
)
{
	.reg .pred 	%p<2>;
	.reg .b32 	%r<6>;
	.reg .b32 	%f<2>;
	.reg .b64 	%rd<8>;

	ld.param.u64 	%rd1, [_Z9copyValuePfS_i_param_0];
	ld.param.u64 	%rd2, [_Z9copyValuePfS_i_param_1];
	ld.param.u32 	%r2, [_Z9copyValuePfS_i_param_2];
	mov.u32 	%r3, %ntid.x;
	mov.u32 	%r4, %ctaid.x;
	mov.u32 	%r5, %tid.x;
	mad.lo.s32 	%r1, %r3, %r4, %r5;
	setp.ge.s32 	%p1, %r1, %r2;
	@%p1 bra 	$L__BB1_2;
	cvta.to.global.u64 	%rd3, %rd2;
	cvta.to.global.u64 	%rd4, %rd1;
	mul.wide.s32 	%rd5, %r1, 4;
	add.s64 	%rd6, %rd3, %rd5;
	ld.global.f32 	%f1, [%rd6];
	add.s64 	%rd7, %rd4, %rd5;
	st.global.f32 	[%rd7], %f1;
$L__BB1_2:
	ret;

}
	// .globl	_Z9matmulColPfS_
.visible .entry _Z9matmulColPfS_(
	.param .u64 .ptr .align 1 _Z9matmulColPfS__param_0,
	.param .u64 .ptr .align 1 _Z9matmulColPfS__param_1
)
{
	.reg .b32 	%r<5>;
	.reg .b32 	%f<4>;
	.reg .b64 	%rd<9>;

	ld.param.u64 	%rd1, [_Z9matmulColPfS__param_0];
	ld.param.u64 	%rd2, [_Z9matmulColPfS__param_1];
	cvta.to.global.u64 	%rd3, %rd1;
	cvta.to.global.u64 	%rd4, %rd2;
	mov.u32 	%r1, %ctaid.x;
	mul.wide.u32 	%rd5, %r1, 4;
	add.s64 	%rd6, %rd4, %rd5;
	ld.global.f32 	%f1, [%rd6];
	mov.u32 	%r2, %ntid.x;
	mov.u32 	%r3, %tid.x;
	mad.lo.s32 	%r4, %r2, %r3, %r1;
	mul.wide.u32 	%rd7, %r4, 4;
	add.s64 	%rd8, %rd3, %rd7;
	ld.global.f32 	%f2, [%rd8];
	mul.f32 	%f3, %f1, %f2;
	st.global.f32 	[%rd8], %f3;
	ret;

}
	// .globl	_Z16cuda_weight_initPfiifi
.visible .entry _Z16cuda_weight_initPfiifi(
	.param .u64 .ptr .align 1 _Z16cuda_weight_initPfiifi_param_0,
	.param .u32 _Z16cuda_weight_initPfiifi_param_1,
	.param .u32 _Z16cuda_weight_initPfiifi_param_2,
	.param .f32 _Z16cuda_weight_initPfiifi_param_3,
	.param .u32 _Z16cuda_weight_initPfiifi_param_4
)
{
	.local .align 8 .b8 	__local_depot3[48];
	.reg .b64 	%SP;
	.reg .b64 	%SPL;
	.reg .pred 	%p<68>;
	.reg .b32 	%r<1217>;
	.reg .b32 	%f<33>;
	.reg .b64 	%rd<27>;

	mov.u64 	%SPL, __local_depot3;
	ld.param.u64 	%rd10, [_Z16cuda_weight_initPfiifi_param_0];
	ld.param.u32 	%r546, [_Z16cuda_weight_initPfiifi_param_2];
	ld.param.f32 	%f1, [_Z16cuda_weight_initPfiifi_param_3];
	ld.param.u32 	%r547, [_Z16cuda_weight_initPfiifi_param_4];
	add.u64 	%rd1, %SPL, 0;
	mov.u32 	%r548, %ntid.x;
	mov.u32 	%r1, %ctaid.x;
	mov.u32 	%r549, %tid.x;
	mad.lo.s32 	%r2, %r548, %r1, %r549;
	add.s32 	%r550, %r547, %r2;
	xor.b32  	%r551, %r550, -1429050551;
	mul.lo.s32 	%r552, %r551, 1099087573;
	setp.gt.s32 	%p1, %r550, -1;
	selp.b32 	%r553, -644748465, -1947113066, %p1;
	add.s32 	%r554, %r553, %r552;
	add.s32 	%r3, %r554, 6615241;
	add.s32 	%r951, %r552, 123456789;
	st.local.v2.u32 	[%rd1], {%r3, %r951};
	xor.b32  	%r950, %r552, 362436069;
	add.s32 	%r555, %r553, 521288629;
	st.local.v2.u32 	[%rd1+8], {%r950, %r555};
	xor.b32  	%r556, %r553, 88675123;
	add.s32 	%r947, %r552, 5783321;
	st.local.v2.u32 	[%rd1+16], {%r556, %r947};
	setp.eq.s32 	%p2, %r1, 0;
	@%p2 bra 	$L__BB3_115;
	cvt.u64.u32 	%rd26, %r1;
	mov.b32 	%r934, 0;
$L__BB3_2:
	mov.u64 	%rd3, %rd26;
	and.b64  	%rd4, %rd3, 3;
	setp.eq.s64 	%p3, %rd4, 0;
	@%p3 bra 	$L__BB3_114;
	mul.wide.u32 	%rd12, %r934, 3200;
	mov.u64 	%rd13, precalc_xorwow_matrix;
	add.s64 	%rd5, %rd13, %rd12;
	mov.b32 	%r947, 0;
	mov.u32 	%r948, %r947;
	mov.u32 	%r949, %r947;
	mov.u32 	%r950, %r947;
	mov.u32 	%r951, %r947;
	mov.u32 	%r940, %r947;
$L__BB3_4:
	mul.wide.u32 	%rd14, %r940, 4;
	add.s64 	%rd15, %rd1, %rd14;
	ld.local.u32 	%r17, [%rd15+4];
	shl.b32 	%r18, %r940, 5;
	mov.b32 	%r946, 0;
$L__BB3_5:
	.pragma "nounroll";
	shr.u32 	%r560, %r17, %r946;
	and.b32  	%r561, %r560, 1;
	setp.eq.b32 	%p4, %r561, 1;
	not.pred 	%p5, %p4;
	add.s32 	%r562, %r18, %r946;
	mul.lo.s32 	%r563, %r562, 5;
	mul.wide.u32 	%rd16, %r563, 4;
	add.s64 	%rd6, %rd5, %rd16;
	@%p5 bra 	$L__BB3_7;
	ld.global.u32 	%r564, [%rd6];
	xor.b32  	%r951, %r951, %r564;
	ld.global.u32 	%r565, [%rd6+4];
	xor.b32  	%r950, %r950, %r565;
	ld.global.u32 	%r566, [%rd6+8];
	xor.b32  	%r949, %r949, %r566;
	ld.global.u32 	%r567, [%rd6+12];
	xor.b32  	%r948, %r948, %r567;
	ld.global.u32 	%r568, [%rd6+16];
	xor.b32  	%r947, %r947, %r568;
$L__BB3_7:
	and.b32  	%r570, %r560, 2;
	setp.eq.s32 	%p6, %r570, 0;
	@%p6 bra 	$L__BB3_9;
	ld.global.u32 	%r571, [%rd6+20];
	xor.b32  	%r951, %r951, %r571;
	ld.global.u32 	%r572, [%rd6+24];
	xor.b32  	%r950, %r950, %r572;
	ld.global.u32 	%r573, [%rd6+28];
	xor.b32  	%r949, %r949, %r573;
	ld.global.u32 	%r574, [%rd6+32];
	xor.b32  	%r948, %r948, %r574;
	ld.global.u32 	%r575, [%rd6+36];
	xor.b32  	%r947, %r947, %r575;
$L__BB3_9:
	and.b32  	%r577, %r560, 4;
	setp.eq.s32 	%p7, %r577, 0;
	@%p7 bra 	$L__BB3_11;
	ld.global.u32 	%r578, [%rd6+40];
	xor.b32  	%r951, %r951, %r578;
	ld.global.u32 	%r579, [%rd6+44];
	xor.b32  	%r950, %r950, %r579;
	ld.global.u32 	%r580, [%rd6+48];
	xor.b32  	%r949, %r949, %r580;
	ld.global.u32 	%r581, [%rd6+52];
	xor.b32  	%r948, %r948, %r581;
	ld.global.u32 	%r582, [%rd6+56];
	xor.b32  	%r947, %r947, %r582;
$L__BB3_11:
	and.b32  	%r584, %r560, 8;
	setp.eq.s32 	%p8, %r584, 0;
	@%p8 bra 	$L__BB3_13;
	ld.global.u32 	%r585, [%rd6+60];
	xor.b32  	%r951, %r951, %r585;
	ld.global.u32 	%r586, [%rd6+64];
	xor.b32  	%r950, %r950, %r586;
	ld.global.u32 	%r587, [%rd6+68];
	xor.b32  	%r949, %r949, %r587;
	ld.global.u32 	%r588, [%rd6+72];
	xor.b32  	%r948, %r948, %r588;
	ld.global.u32 	%r589, [%rd6+76];
	xor.b32  	%r947, %r947, %r589;
$L__BB3_13:
	and.b32  	%r591, %r560, 16;
	setp.eq.s32 	%p9, %r591, 0;
	@%p9 bra 	$L__BB3_15;
	ld.global.u32 	%r592, [%rd6+80];
	xor.b32  	%r951, %r951, %r592;
	ld.global.u32 	%r593, [%rd6+84];
	xor.b32  	%r950, %r950, %r593;
	ld.global.u32 	%r594, [%rd6+88];
	xor.b32  	%r949, %r949, %r594;
	ld.global.u32 	%r595, [%rd6+92];
	xor.b32  	%r948, %r948, %r595;
	ld.global.u32 	%r596, [%rd6+96];
	xor.b32  	%r947, %r947, %r596;
$L__BB3_15:
	and.b32  	%r598, %r560, 32;
	setp.eq.s32 	%p10, %r598, 0;
	@%p10 bra 	$L__BB3_17;
	ld.global.u32 	%r599, [%rd6+100];
	xor.b32  	%r951, %r951, %r599;
	ld.global.u32 	%r600, [%rd6+104];
	xor.b32  	%r950, %r950, %r600;
	ld.global.u32 	%r601, [%rd6+108];
	xor.b32  	%r949, %r949, %r601;
	ld.global.u32 	%r602, [%rd6+112];
	xor.b32  	%r948, %r948, %r602;
	ld.global.u32 	%r603, [%rd6+116];
	xor.b32  	%r947, %r947, %r603;
$L__BB3_17:
	and.b32  	%r605, %r560, 64;
	setp.eq.s32 	%p11, %r605, 0;
	@%p11 bra 	$L__BB3_19;
	ld.global.u32 	%r606, [%rd6+120];
	xor.b32  	%r951, %r951, %r606;
	ld.global.u32 	%r607, [%rd6+124];
	xor.b32  	%r950, %r950, %r607;
	ld.global.u32 	%r608, [%rd6+128];
	xor.b32  	%r949, %r949, %r608;
	ld.global.u32 	%r609, [%rd6+132];
	xor.b32  	%r948, %r948, %r609;
	ld.global.u32 	%r610, [%rd6+136];
	xor.b32  	%r947, %r947, %r610;
$L__BB3_19:
	and.b32  	%r612, %r560, 128;
	setp.eq.s32 	%p12, %r612, 0;
	@%p12 bra 	$L__BB3_21;
	ld.global.u32 	%r613, [%rd6+140];
	xor.b32  	%r951, %r951, %r613;
	ld.global.u32 	%r614, [%rd6+144];
	xor.b32  	%r950, %r950, %r614;
	ld.global.u32 	%r615, [%rd6+148];
	xor.b32  	%r949, %r949, %r615;
	ld.global.u32 	%r616, [%rd6+152];
	xor.b32  	%r948, %r948, %r616;
	ld.global.u32 	%r617, [%rd6+156];
	xor.b32  	%r947, %r947, %r617;
$L__BB3_21:
	and.b32  	%r619, %r560, 256;
	setp.eq.s32 	%p13, %r619, 0;
	@%p13 bra 	$L__BB3_23;
	ld.global.u32 	%r620, [%rd6+160];
	xor.b32  	%r951, %r951, %r620;
	ld.global.u32 	%r621, [%rd6+164];
	xor.b32  	%r950, %r950, %r621;
	ld.global.u32 	%r622, [%rd6+168];
	xor.b32  	%r949, %r949, %r622;
	ld.global.u32 	%r623, [%rd6+172];
	xor.b32  	%r948, %r948, %r623;
	ld.global.u32 	%r624, [%rd6+176];
	xor.b32  	%r947, %r947, %r624;
$L__BB3_23:
	and.b32  	%r626, %r560, 512;
	setp.eq.s32 	%p14, %r626, 0;
	@%p14 bra 	$L__BB3_25;
	ld.global.u32 	%r627, [%rd6+180];
	xor.b32  	%r951, %r951, %r627;
	ld.global.u32 	%r628, [%rd6+184];
	xor.b32  	%r950, %r950, %r628;
	ld.global.u32 	%r629, [%rd6+188];
	xor.b32  	%r949, %r949, %r629;
	ld.global.u32 	%r630, [%rd6+192];
	xor.b32  	%r948, %r948, %r630;
	ld.global.u32 	%r631, [%rd6+196];
	xor.b32  	%r947, %r947, %r631;
$L__BB3_25:
	and.b32  	%r633, %r560, 1024;
	setp.eq.s32 	%p15, %r633, 0;
	@%p15 bra 	$L__BB3_27;
	ld.global.u32 	%r634, [%rd6+200];
	xor.b32  	%r951, %r951, %r634;
	ld.global.u32 	%r635, [%rd6+204];
	xor.b32  	%r950, %r950, %r635;
	ld.global.u32 	%r636, [%rd6+208];
	xor.b32  	%r949, %r949, %r636;
	ld.global.u32 	%r637, [%rd6+212];
	xor.b32  	%r948, %r948, %r637;
	ld.global.u32 	%r638, [%rd6+216];
	xor.b32  	%r947, %r947, %r638;
$L__BB3_27:
	and.b32  	%r640, %r560, 2048;
	setp.eq.s32 	%p16, %r640, 0;
	@%p16 bra 	$L__BB3_29;
	ld.global.u32 	%r641, [%rd6+220];
	xor.b32  	%r951, %r951, %r641;
	ld.global.u32 	%r642, [%rd6+224];
	xor.b32  	%r950, %r950, %r642;
	ld.global.u32 	%r643, [%rd6+228];
	xor.b32  	%r949, %r949, %r643;
	ld.global.u32 	%r644, [%rd6+232];
	xor.b32  	%r948, %r948, %r644;
	ld.global.u32 	%r645, [%rd6+236];
	xor.b32  	%r947, %r947, %r645;
$L__BB3_29:
	and.b32  	%r647, %r560, 4096;
	setp.eq.s32 	%p17, %r647, 0;
	@%p17 bra 	$L__BB3_31;
	ld.global.u32 	%r648, [%rd6+240];
	xor.b32  	%r951, %r951, %r648;
	ld.global.u32 	%r649, [%rd6+244];
	xor.b32  	%r950, %r950, %r649;
	ld.global.u32 	%r650, [%rd6+248];
	xor.b32  	%r949, %r949, %r650;
	ld.global.u32 	%r651, [%rd6+252];
	xor.b32  	%r948, %r948, %r651;
	ld.global.u32 	%r652, [%rd6+256];
	xor.b32  	%r947, %r947, %r652;
$L__BB3_31:
	and.b32  	%r654, %r560, 8192;
	setp.eq.s32 	%p18, %r654, 0;
	@%p18 bra 	$L__BB3_33;
	ld.global.u32 	%r655, [%rd6+260];
	xor.b32  	%r951, %r951, %r655;
	ld.global.u32 	%r656, [%rd6+264];
	xor.b32  	%r950, %r950, %r656;
	ld.global.u32 	%r657, [%rd6+268];
	xor.b32  	%r949, %r949, %r657;
	ld.global.u32 	%r658, [%rd6+272];
	xor.b32  	%r948, %r948, %r658;
	ld.global.u32 	%r659, [%rd6+276];
	xor.b32  	%r947, %r947, %r659;
$L__BB3_33:
	and.b32  	%r661, %r560, 16384;
	setp.eq.s32 	%p19, %r661, 0;
	@%p19 bra 	$L__BB3_35;
	ld.global.u32 	%r662, [%rd6+280];
	xor.b32  	%r951, %r951, %r662;
	ld.global.u32 	%r663, [%rd6+284];
	xor.b32  	%r950, %r950, %r663;
	ld.global.u32 	%r664, [%rd6+288];
	xor.b32  	%r949, %r949, %r664;
	ld.global.u32 	%r665, [%rd6+292];
	xor.b32  	%r948, %r948, %r665;
	ld.global.u32 	%r666, [%rd6+296];
	xor.b32  	%r947, %r947, %r666;
$L__BB3_35:
	and.b32  	%r668, %r560, 32768;
	setp.eq.s32 	%p20, %r668, 0;
	@%p20 bra 	$L__BB3_37;
	ld.global.u32 	%r669, [%rd6+300];
	xor.b32  	%r951, %r951, %r669;
	ld.global.u32 	%r670, [%rd6+304];
	xor.b32  	%r950, %r950, %r670;
	ld.global.u32 	%r671, [%rd6+308];
	xor.b32  	%r949, %r949, %r671;
	ld.global.u32 	%r672, [%rd6+312];
	xor.b32  	%r948, %r948, %r672;
	ld.global.u32 	%r673, [%rd6+316];
	xor.b32  	%r947, %r947, %r673;
$L__BB3_37:
	add.s32 	%r946, %r946, 16;
	setp.ne.s32 	%p21, %r946, 32;
	@%p21 bra 	$L__BB3_5;
	mad.lo.s32 	%r674, %r940, -31, %r18;
	add.s32 	%r940, %r674, 1;
	setp.ne.s32 	%p22, %r940, 5;
	@%p22 bra 	$L__BB3_4;
	st.local.u32 	[%rd1+4], %r951;
	st.local.v2.u32 	[%rd1+8], {%r950, %r949};
	st.local.v2.u32 	[%rd1+16], {%r948, %r947};
	setp.eq.s64 	%p23, %rd4, 1;
	@%p23 bra 	$L__BB3_114;
	mov.b32 	%r947, 0;
	mov.u32 	%r1040, %r947;
	mov.u32 	%r1041, %r947;
	mov.u32 	%r950, %r947;
	mov.u32 	%r951, %r947;
	mov.u32 	%r1032, %r947;
$L__BB3_41:
	mul.wide.u32 	%rd17, %r1032, 4;
	add.s64 	%rd18, %rd1, %rd17;
	ld.local.u32 	%r193, [%rd18+4];
	shl.b32 	%r194, %r1032, 5;
	mov.b32 	%r1038, 0;
$L__BB3_42:
	.pragma "nounroll";
	shr.u32 	%r677, %r193, %r1038;
	and.b32  	%r678, %r677, 1;
	setp.eq.b32 	%p24, %r678, 1;
	not.pred 	%p25, %p24;
	add.s32 	%r679, %r194, %r1038;
	mul.lo.s32 	%r680, %r679, 5;
	mul.wide.u32 	%rd19, %r680, 4;
	add.s64 	%rd7, %rd5, %rd19;
	@%p25 bra 	$L__BB3_44;
	ld.global.u32 	%r681, [%rd7];
	xor.b32  	%r951, %r951, %r681;
	ld.global.u32 	%r682, [%rd7+4];
	xor.b32  	%r950, %r950, %r682;
	ld.global.u32 	%r683, [%rd7+8];
	xor.b32  	%r1041, %r1041, %r683;
	ld.global.u32 	%r684, [%rd7+12];
	xor.b32  	%r1040, %r1040, %r684;
	ld.global.u32 	%r685, [%rd7+16];
	xor.b32  	%r947, %r947, %r685;
$L__BB3_44:
	and.b32  	%r687, %r677, 2;
	setp.eq.s32 	%p26, %r687, 0;
	@%p26 bra 	$L__BB3_46;
	ld.global.u32 	%r688, [%rd7+20];
	xor.b32  	%r951, %r951, %r688;
	ld.global.u32 	%r689, [%rd7+24];
	xor.b32  	%r950, %r950, %r689;
	ld.global.u32 	%r690, [%rd7+28];
	xor.b32  	%r1041, %r1041, %r690;
	ld.global.u32 	%r691, [%rd7+32];
	xor.b32  	%r1040, %r1040, %r691;
	ld.global.u32 	%r692, [%rd7+36];
	xor.b32  	%r947, %r947, %r692;
$L__BB3_46:
	and.b32  	%r694, %r677, 4;
	setp.eq.s32 	%p27, %r694, 0;
	@%p27 bra 	$L__BB3_48;
	ld.global.u32 	%r695, [%rd7+40];
	xor.b32  	%r951, %r951, %r695;
	ld.global.u32 	%r696, [%rd7+44];
	xor.b32  	%r950, %r950, %r696;
	ld.global.u32 	%r697, [%rd7+48];
	xor.b32  	%r1041, %r1041, %r697;
	ld.global.u32 	%r698, [%rd7+52];
	xor.b32  	%r1040, %r1040, %r698;
	ld.global.u32 	%r699, [%rd7+56];
	xor.b32  	%r947, %r947, %r699;
$L__BB3_48:
	and.b32  	%r701, %r677, 8;
	setp.eq.s32 	%p28, %r701, 0;
	@%p28 bra 	$L__BB3_50;
	ld.global.u32 	%r702, [%rd7+60];
	xor.b32  	%r951, %r951, %r702;
	ld.global.u32 	%r703, [%rd7+64];
	xor.b32  	%r950, %r950, %r703;
	ld.global.u32 	%r704, [%rd7+68];
	xor.b32  	%r1041, %r1041, %r704;
	ld.global.u32 	%r705, [%rd7+72];
	xor.b32  	%r1040, %r1040, %r705;
	ld.global.u32 	%r706, [%rd7+76];
	xor.b32  	%r947, %r947, %r706;
$L__BB3_50:
	and.b32  	%r708, %r677, 16;
	setp.eq.s32 	%p29, %r708, 0;
	@%p29 bra 	$L__BB3_52;
	ld.global.u32 	%r709, [%rd7+80];
	xor.b32  	%r951, %r951, %r709;
	ld.global.u32 	%r710, [%rd7+84];
	xor.b32  	%r950, %r950, %r710;
	ld.global.u32 	%r711, [%rd7+88];
	xor.b32  	%r1041, %r1041, %r711;
	ld.global.u32 	%r712, [%rd7+92];
	xor.b32  	%r1040, %r1040, %r712;
	ld.global.u32 	%r713, [%rd7+96];
	xor.b32  	%r947, %r947, %r713;
$L__BB3_52:
	and.b32  	%r715, %r677, 32;
	setp.eq.s32 	%p30, %r715, 0;
	@%p30 bra 	$L__BB3_54;
	ld.global.u32 	%r716, [%rd7+100];
	xor.b32  	%r951, %r951, %r716;
	ld.global.u32 	%r717, [%rd7+104];
	xor.b32  	%r950, %r950, %r717;
	ld.global.u32 	%r718, [%rd7+108];
	xor.b32  	%r1041, %r1041, %r718;
	ld.global.u32 	%r719, [%rd7+112];
	xor.b32  	%r1040, %r1040, %r719;
	ld.global.u32 	%r720, [%rd7+116];
	xor.b32  	%r947, %r947, %r720;
$L__BB3_54:
	and.b32  	%r722, %r677, 64;
	setp.eq.s32 	%p31, %r722, 0;
	@%p31 bra 	$L__BB3_56;
	ld.global.u32 	%r723, [%rd7+120];
	xor.b32  	%r951, %r951, %r723;
	ld.global.u32 	%r724, [%rd7+124];
	xor.b32  	%r950, %r950, %r724;
	ld.global.u32 	%r725, [%rd7+128];
	xor.b32  	%r1041, %r1041, %r725;
	ld.global.u32 	%r726, [%rd7+132];
	xor.b32  	%r1040, %r1040, %r726;
	ld.global.u32 	%r727, [%rd7+136];
	xor.b32  	%r947, %r947, %r727;
$L__BB3_56:
	and.b32  	%r729, %r677, 128;
	setp.eq.s32 	%p32, %r729, 0;
	@%p32 bra 	$L__BB3_58;
	ld.global.u32 	%r730, [%rd7+140];
	xor.b32  	%r951, %r951, %r730;
	ld.global.u32 	%r731, [%rd7+144];
	xor.b32  	%r950, %r950, %r731;
	ld.global.u32 	%r732, [%rd7+148];
	xor.b32  	%r1041, %r1041, %r732;
	ld.global.u32 	%r733, [%rd7+152];
	xor.b32  	%r1040, %r1040, %r733;
	ld.global.u32 	%r734, [%rd7+156];
	xor.b32  	%r947, %r947, %r734;
$L__BB3_58:
	and.b32  	%r736, %r677, 256;
	setp.eq.s32 	%p33, %r736, 0;
	@%p33 bra 	$L__BB3_60;
	ld.global.u32 	%r737, [%rd7+160];
	xor.b32  	%r951, %r951, %r737;
	ld.global.u32 	%r738, [%rd7+164];
	xor.b32  	%r950, %r950, %r738;
	ld.global.u32 	%r739, [%rd7+168];
	xor.b32  	%r1041, %r1041, %r739;
	ld.global.u32 	%r740, [%rd7+172];
	xor.b32  	%r1040, %r1040, %r740;
	ld.global.u32 	%r741, [%rd7+176];
	xor.b32  	%r947, %r947, %r741;
$L__BB3_60:
	and.b32  	%r743, %r677, 512;
	setp.eq.s32 	%p34, %r743, 0;
	@%p34 bra 	$L__BB3_62;
	ld.global.u32 	%r744, [%rd7+180];
	xor.b32  	%r951, %r951, %r744;
	ld.global.u32 	%r745, [%rd7+184];
	xor.b32  	%r950, %r950, %r745;
	ld.global.u32 	%r746, [%rd7+188];
	xor.b32  	%r1041, %r1041, %r746;
	ld.global.u32 	%r747, [%rd7+192];
	xor.b32  	%r1040, %r1040, %r747;
	ld.global.u32 	%r748, [%rd7+196];
	xor.b32  	%r947, %r947, %r748;
$L__BB3_62:
	and.b32  	%r750, %r677, 1024;
	setp.eq.s32 	%p35, %r750, 0;
	@%p35 bra 	$L__BB3_64;
	ld.global.u32 	%r751, [%rd7+200];
	xor.b32  	%r951, %r951, %r751;
	ld.global.u32 	%r752, [%rd7+204];
	xor.b32  	%r950, %r950, %r752;
	ld.global.u32 	%r753, [%rd7+208];
	xor.b32  	%r1041, %r1041, %r753;
	ld.global.u32 	%r754, [%rd7+212];
	xor.b32  	%r1040, %r1040, %r754;
	ld.global.u32 	%r755, [%rd7+216];
	xor.b32  	%r947, %r947, %r755;
$L__BB3_64:
	and.b32  	%r757, %r677, 2048;
	setp.eq.s32 	%p36, %r757, 0;
	@%p36 bra 	$L__BB3_66;
	ld.global.u32 	%r758, [%rd7+220];
	xor.b32  	%r951, %r951, %r758;
	ld.global.u32 	%r759, [%rd7+224];
	xor.b32  	%r950, %r950, %r759;
	ld.global.u32 	%r760, [%rd7+228];
	xor.b32  	%r1041, %r1041, %r760;
	ld.global.u32 	%r761, [%rd7+232];
	xor.b32  	%r1040, %r1040, %r761;
	ld.global.u32 	%r762, [%rd7+236];
	xor.b32  	%r947, %r947, %r762;
$L__BB3_66:
	and.b32  	%r764, %r677, 4096;
	setp.eq.s32 	%p37, %r764, 0;
	@%p37 bra 	$L__BB3_68;
	ld.global.u32 	%r765, [%rd7+240];
	xor.b32  	%r951, %r951, %r765;
	ld.global.u32 	%r766, [%rd7+244];
	xor.b32  	%r950, %r950, %r766;
	ld.global.u32 	%r767, [%rd7+248];
	xor.b32  	%r1041, %r1041, %r767;
	ld.global.u32 	%r768, [%rd7+252];
	xor.b32  	%r1040, %r1040, %r768;
	ld.global.u32 	%r769, [%rd7+256];
	xor.b32  	%r947, %r947, %r769;
$L__BB3_68:
	and.b32  	%r771, %r677, 8192;
	setp.eq.s32 	%p38, %r771, 0;
	@%p38 bra 	$L__BB3_70;
	ld.global.u32 	%r772, [%rd7+260];
	xor.b32  	%r951, %r951, %r772;
	ld.global.u32 	%r773, [%rd7+264];
	xor.b32  	%r950, %r950, %r773;
	ld.global.u32 	%r774, [%rd7+268];
	xor.b32  	%r1041, %r1041, %r774;
	ld.global.u32 	%r775, [%rd7+272];
	xor.b32  	%r1040, %r1040, %r775;
	ld.global.u32 	%r776, [%rd7+276];
	xor.b32  	%r947, %r947, %r776;
$L__BB3_70:
	and.b32  	%r778, %r677, 16384;
	setp.eq.s32 	%p39, %r778, 0;
	@%p39 bra 	$L__BB3_72;
	ld.global.u32 	%r779, [%rd7+280];
	xor.b32  	%r951, %r951, %r779;
	ld.global.u32 	%r780, [%rd7+284];
	xor.b32  	%r950, %r950, %r780;
	ld.global.u32 	%r781, [%rd7+288];
	xor.b32  	%r1041, %r1041, %r781;
	ld.global.u32 	%r782, [%rd7+292];
	xor.b32  	%r1040, %r1040, %r782;
	ld.global.u32 	%r783, [%rd7+296];
	xor.b32  	%r947, %r947, %r783;
$L__BB3_72:
	and.b32  	%r785, %r677, 32768;
	setp.eq.s32 	%p40, %r785, 0;
	@%p40 bra 	$L__BB3_74;
	ld.global.u32 	%r786, [%rd7+300];
	xor.b32  	%r951, %r951, %r786;
	ld.global.u32 	%r787, [%rd7+304];
	xor.b32  	%r950, %r950, %r787;
	ld.global.u32 	%r788, [%rd7+308];
	xor.b32  	%r1041, %r1041, %r788;
	ld.global.u32 	%r789, [%rd7+312];
	xor.b32  	%r1040, %r1040, %r789;
	ld.global.u32 	%r790, [%rd7+316];
	xor.b32  	%r947, %r947, %r790;
$L__BB3_74:
	add.s32 	%r1038, %r1038, 16;
	setp.ne.s32 	%p41, %r1038, 32;
	@%p41 bra 	$L__BB3_42;
	mad.lo.s32 	%r791, %r1032, -31, %r194;
	add.s32 	%r1032, %r791, 1;
	setp.ne.s32 	%p42, %r1032, 5;
	@%p42 bra 	$L__BB3_41;
	st.local.u32 	[%rd1+4], %r951;
	st.local.v2.u32 	[%rd1+8], {%r950, %r1041};
	st.local.v2.u32 	[%rd1+16], {%r1040, %r947};
	setp.ne.s64 	%p43, %rd4, 3;
	@%p43 bra 	$L__BB3_114;
	mov.b32 	%r947, 0;
	mov.u32 	%r1132, %r947;
	mov.u32 	%r1133, %r947;
	mov.u32 	%r950, %r947;
	mov.u32 	%r951, %r947;
	mov.u32 	%r1124, %r947;
$L__BB3_78:
	mul.wide.u32 	%rd20, %r1124, 4;
	add.s64 	%rd21, %rd1, %rd20;
	ld.local.u32 	%r369, [%rd21+4];
	shl.b32 	%r370, %r1124, 5;
	mov.b32 	%r1130, 0;
$L__BB3_79:
	.pragma "nounroll";
	shr.u32 	%r794, %r369, %r1130;
	and.b32  	%r795, %r794, 1;
	setp.eq.b32 	%p44, %r795, 1;
	not.pred 	%p45, %p44;
	add.s32 	%r796, %r370, %r1130;
	mul.lo.s32 	%r797, %r796, 5;
	mul.wide.u32 	%rd22, %r797, 4;
	add.s64 	%rd8, %rd5, %rd22;
	@%p45 bra 	$L__BB3_81;
	ld.global.u32 	%r798, [%rd8];
	xor.b32  	%r951, %r951, %r798;
	ld.global.u32 	%r799, [%rd8+4];
	xor.b32  	%r950, %r950, %r799;
	ld.global.u32 	%r800, [%rd8+8];
	xor.b32  	%r1133, %r1133, %r800;
	ld.global.u32 	%r801, [%rd8+12];
	xor.b32  	%r1132, %r1132, %r801;
	ld.global.u32 	%r802, [%rd8+16];
	xor.b32  	%r947, %r947, %r802;
$L__BB3_81:
	and.b32  	%r804, %r794, 2;
	setp.eq.s32 	%p46, %r804, 0;
	@%p46 bra 	$L__BB3_83;
	ld.global.u32 	%r805, [%rd8+20];
	xor.b32  	%r951, %r951, %r805;
	ld.global.u32 	%r806, [%rd8+24];
	xor.b32  	%r950, %r950, %r806;
	ld.global.u32 	%r807, [%rd8+28];
	xor.b32  	%r1133, %r1133, %r807;
	ld.global.u32 	%r808, [%rd8+32];
	xor.b32  	%r1132, %r1132, %r808;
	ld.global.u32 	%r809, [%rd8+36];
	xor.b32  	%r947, %r947, %r809;
$L__BB3_83:
	and.b32  	%r811, %r794, 4;
	setp.eq.s32 	%p47, %r811, 0;
	@%p47 bra 	$L__BB3_85;
	ld.global.u32 	%r812, [%rd8+40];
	xor.b32  	%r951, %r951, %r812;
	ld.global.u32 	%r813, [%rd8+44];
	xor.b32  	%r950, %r950, %r813;
	ld.global.u32 	%r814, [%rd8+48];
	xor.b32  	%r1133, %r1133, %r814;
	ld.global.u32 	%r815, [%rd8+52];
	xor.b32  	%r1132, %r1132, %r815;
	ld.global.u32 	%r816, [%rd8+56];
	xor.b32  	%r947, %r947, %r816;
$L__BB3_85:
	and.b32  	%r818, %r794, 8;
	setp.eq.s32 	%p48, %r818, 0;
	@%p48 bra 	$L__BB3_87;
	ld.global.u32 	%r819, [%rd8+60];
	xor.b32  	%r951, %r951, %r819;
	ld.global.u32 	%r820, [%rd8+64];
	xor.b32  	%r950, %r950, %r820;
	ld.global.u32 	%r821, [%rd8+68];
	xor.b32  	%r1133, %r1133, %r821;
	ld.global.u32 	%r822, [%rd8+72];
	xor.b32  	%r1132, %r1132, %r822;
	ld.global.u32 	%r823, [%rd8+76];
	xor.b32  	%r947, %r947, %r823;
$L__BB3_87:
	and.b32  	%r825, %r794, 16;
	setp.eq.s32 	%p49, %r825, 0;
	@%p49 bra 	$L__BB3_89;
	ld.global.u32 	%r826, [%rd8+80];
	xor.b32  	%r951, %r951, %r826;
	ld.global.u32 	%r827, [%rd8+84];
	xor.b32  	%r950, %r950, %r827;
	ld.global.u32 	%r828, [%rd8+88];
	xor.b32  	%r1133, %r1133, %r828;
	ld.global.u32 	%r829, [%rd8+92];
	xor.b32  	%r1132, %r1132, %r829;
	ld.global.u32 	%r830, [%rd8+96];
	xor.b32  	%r947, %r947, %r830;
$L__BB3_89:
	and.b32  	%r832, %r794, 32;
	setp.eq.s32 	%p50, %r832, 0;
	@%p50 bra 	$L__BB3_91;
	ld.global.u32 	%r833, [%rd8+100];
	xor.b32  	%r951, %r951, %r833;
	ld.global.u32 	%r834, [%rd8+104];
	xor.b32  	%r950, %r950, %r834;
	ld.global.u32 	%r835, [%rd8+108];
	xor.b32  	%r1133, %r1133, %r835;
	ld.global.u32 	%r836, [%rd8+112];
	xor.b32  	%r1132, %r1132, %r836;
	ld.global.u32 	%r837, [%rd8+116];
	xor.b32  	%r947, %r947, %r837;
$L__BB3_91:
	and.b32  	%r839, %r794, 64;
	setp.eq.s32 	%p51, %r839, 0;
	@%p51 bra 	$L__BB3_93;
	ld.global.u32 	%r840, [%rd8+120];
	xor.b32  	%r951, %r951, %r840;
	ld.global.u32 	%r841, [%rd8+124];
	xor.b32  	%r950, %r950, %r841;
	ld.global.u32 	%r842, [%rd8+128];
	xor.b32  	%r1133, %r1133, %r842;
	ld.global.u32 	%r843, [%rd8+132];
	xor.b32  	%r1132, %r1132, %r843;
	ld.global.u32 	%r844, [%rd8+136];
	xor.b32  	%r947, %r947, %r844;
$L__BB3_93:
	and.b32  	%r846, %r794, 128;
	setp.eq.s32 	%p52, %r846, 0;
	@%p52 bra 	$L__BB3_95;
	ld.global.u32 	%r847, [%rd8+140];
	xor.b32  	%r951, %r951, %r847;
	ld.global.u32 	%r848, [%rd8+144];
	xor.b32  	%r950, %r950, %r848;
	ld.global.u32 	%r849, [%rd8+148];
	xor.b32  	%r1133, %r1133, %r849;
	ld.global.u32 	%r850, [%rd8+152];
	xor.b32  	%r1132, %r1132, %r850;
	ld.global.u32 	%r851, [%rd8+156];
	xor.b32  	%r947, %r947, %r851;
$L__BB3_95:
	and.b32  	%r853, %r794, 256;
	setp.eq.s32 	%p53, %r853, 0;
	@%p53 bra 	$L__BB3_97;
	ld.global.u32 	%r854, [%rd8+160];
	xor.b32  	%r951, %r951, %r854;
	ld.global.u32 	%r855, [%rd8+164];
	xor.b32  	%r950, %r950, %r855;
	ld.global.u32 	%r856, [%rd8+168];
	xor.b32  	%r1133, %r1133, %r856;
	ld.global.u32 	%r857, [%rd8+172];
	xor.b32  	%r1132, %r1132, %r857;
	ld.global.u32 	%r858, [%rd8+176];
	xor.b32  	%r947, %r947, %r858;
$L__BB3_97:
	and.b32  	%r860, %r794, 512;
	setp.eq.s32 	%p54, %r860, 0;
	@%p54 bra 	$L__BB3_99;
	ld.global.u32 	%r861, [%rd8+180];
	xor.b32  	%r951, %r951, %r861;
	ld.global.u32 	%r862, [%rd8+184];
	xor.b32  	%r950, %r950, %r862;
	ld.global.u32 	%r863, [%rd8+188];
	xor.b32  	%r1133, %r1133, %r863;
	ld.global.u32 	%r864, [%rd8+192];
	xor.b32  	%r1132, %r1132, %r864;
	ld.global.u32 	%r865, [%rd8+196];
	xor.b32  	%r947, %r947, %r865;
$L__BB3_99:
	and.b32  	%r867, %r794, 1024;
	setp.eq.s32 	%p55, %r867, 0;
	@%p55 bra 	$L__BB3_101;
	ld.global.u32 	%r868, [%rd8+200];
	xor.b32  	%r951, %r951, %r868;
	ld.global.u32 	%r869, [%rd8+204];
	xor.b32  	%r950, %r950, %r869;
	ld.global.u32 	%r870, [%rd8+208];
	xor.b32  	%r1133, %r1133, %r870;
	ld.global.u32 	%r871, [%rd8+212];
	xor.b32  	%r1132, %r1132, %r871;
	ld.global.u32 	%r872, [%rd8+216];
	xor.b32  	%r947, %r947, %r872;
$L__BB3_101:
	and.b32  	%r874, %r794, 2048;
	setp.eq.s32 	%p56, %r874, 0;
	@%p56 bra 	$L__BB3_103;
	ld.global.u32 	%r875, [%rd8+220];
	xor.b32  	%r951, %r951, %r875;
	ld.global.u32 	%r876, [%rd8+224];
	xor.b32  	%r950, %r950, %r876;
	ld.global.u32 	%r877, [%rd8+228];
	xor.b32  	%r1133, %r1133, %r877;
	ld.global.u32 	%r878, [%rd8+232];
	xor.b32  	%r1132, %r1132, %r878;
	ld.global.u32 	%r879, [%rd8+236];
	xor.b32  	%r947, %r947, %r879;
$L__BB3_103:
	and.b32  	%r881, %r794, 4096;
	setp.eq.s32 	%p57, %r881, 0;
	@%p57 bra 	$L__BB3_105;
	ld.global.u32 	%r882, [%rd8+240];
	xor.b32  	%r951, %r951, %r882;
	ld.global.u32 	%r883, [%rd8+244];
	xor.b32  	%r950, %r950, %r883;
	ld.global.u32 	%r884, [%rd8+248];
	xor.b32  	%r1133, %r1133, %r884;
	ld.global.u32 	%r885, [%rd8+252];
	xor.b32  	%r1132, %r1132, %r885;
	ld.global.u32 	%r886, [%rd8+256];
	xor.b32  	%r947, %r947, %r886;
$L__BB3_105:
	and.b32  	%r888, %r794, 8192;
	setp.eq.s32 	%p58, %r888, 0;
	@%p58 bra 	$L__BB3_107;
	ld.global.u32 	%r889, [%rd8+260];
	xor.b32  	%r951, %r951, %r889;
	ld.global.u32 	%r890, [%rd8+264];
	xor.b32  	%r950, %r950, %r890;
	ld.global.u32 	%r891, [%rd8+268];
	xor.b32  	%r1133, %r1133, %r891;
	ld.global.u32 	%r892, [%rd8+272];
	xor.b32  	%r1132, %r1132, %r892;
	ld.global.u32 	%r893, [%rd8+276];
	xor.b32  	%r947, %r947, %r893;
$L__BB3_107:
	and.b32  	%r895, %r794, 16384;
	setp.eq.s32 	%p59, %r895, 0;
	@%p59 bra 	$L__BB3_109;
	ld.global.u32 	%r896, [%rd8+280];
	xor.b32  	%r951, %r951, %r896;
	ld.global.u32 	%r897, [%rd8+284];
	xor.b32  	%r950, %r950, %r897;
	ld.global.u32 	%r898, [%rd8+288];
	xor.b32  	%r1133, %r1133, %r898;
	ld.global.u32 	%r899, [%rd8+292];
	xor.b32  	%r1132, %r1132, %r899;
	ld.global.u32 	%r900, [%rd8+296];
	xor.b32  	%r947, %r947, %r900;
$L__BB3_109:
	and.b32  	%r902, %r794, 32768;
	setp.eq.s32 	%p60, %r902, 0;
	@%p60 bra 	$L__BB3_111;
	ld.global.u32 	%r903, [%rd8+300];
	xor.b32  	%r951, %r951, %r903;
	ld.global.u32 	%r904, [%rd8+304];
	xor.b32  	%r950, %r950, %r904;
	ld.global.u32 	%r905, [%rd8+308];
	xor.b32  	%r1133, %r1133, %r905;
	ld.global.u32 	%r906, [%rd8+312];
	xor.b32  	%r1132, %r1132, %r906;
	ld.global.u32 	%r907, [%rd8+316];
	xor.b32  	%r947, %r947, %r907;
$L__BB3_111:
	add.s32 	%r1130, %r1130, 16;
	setp.ne.s32 	%p61, %r1130, 32;
	@%p61 bra 	$L__BB3_79;
	mad.lo.s32 	%r908, %r1124, -31, %r370;
	add.s32 	%r1124, %r908, 1;
	setp.ne.s32 	%p62, %r1124, 5;
	@%p62 bra 	$L__BB3_78;
	st.local.u32 	[%rd1+4], %r951;
	st.local.v2.u32 	[%rd1+8], {%r950, %r1133};
	st.local.v2.u32 	[%rd1+16], {%r1132, %r947};
$L__BB3_114:
	shr.u64 	%rd26, %rd3, 2;
	add.s32 	%r934, %r934, 1;
	setp.gt.u64 	%p63, %rd3, 3;
	@%p63 bra 	$L__BB3_2;
$L__BB3_115:
	setp.ge.s32 	%p64, %r2, %r546;
	@%p64 bra 	$L__BB3_117;
	shr.u32 	%r909, %r951, 2;
	xor.b32  	%r910, %r909, %r951;
	shl.b32 	%r911, %r947, 4;
	shl.b32 	%r912, %r910, 1;
	xor.b32  	%r913, %r912, %r911;
	xor.b32  	%r914, %r913, %r910;
	xor.b32  	%r915, %r914, %r947;
	add.s32 	%r916, %r3, %r915;
	add.s32 	%r917, %r916, 362437;
	shr.u32 	%r918, %r950, 2;
	xor.b32  	%r919, %r918, %r950;
	shl.b32 	%r920, %r915, 4;
	shl.b32 	%r921, %r919, 1;
	xor.b32  	%r922, %r921, %r920;
	xor.b32  	%r923, %r922, %r919;
	xor.b32  	%r924, %r923, %r915;
	add.s32 	%r925, %r3, %r924;
	add.s32 	%r926, %r925, 724874;
	cvt.rn.f32.u32 	%f2, %r917;
	fma.rn.f32 	%f3, %f2, 0f2F800000, 0f2F000000;
	cvt.rn.f32.u32 	%f4, %r926;
	fma.rn.f32 	%f5, %f4, 0f30C90FDB, 0f30490FDB;
	setp.lt.f32 	%p65, %f3, 0f00800000;
	mul.f32 	%f6, %f3, 0f4B000000;
	selp.f32 	%f7, %f6, %f3, %p65;
	selp.f32 	%f8, 0fC1B80000, 0f00000000, %p65;
	mov.b32 	%r927, %f7;
	add.s32 	%r928, %r927, -1059760811;
	and.b32  	%r929, %r928, -8388608;
	sub.s32 	%r930, %r927, %r929;
	mov.b32 	%f9, %r930;
	cvt.rn.f32.s32 	%f10, %r929;
	fma.rn.f32 	%f11, %f10, 0f34000000, %f8;
	add.f32 	%f12, %f9, 0fBF800000;
	fma.rn.f32 	%f13, %f12, 0fBE055027, 0f3E1039F6;
	fma.rn.f32 	%f14, %f13, %f12, 0fBDF8CDCC;
	fma.rn.f32 	%f15, %f14, %f12, 0f3E0F2955;
	fma.rn.f32 	%f16, %f15, %f12, 0fBE2AD8B9;
	fma.rn.f32 	%f17, %f16, %f12, 0f3E4CED0B;
	fma.rn.f32 	%f18, %f17, %f12, 0fBE7FFF22;
	fma.rn.f32 	%f19, %f18, %f12, 0f3EAAAA78;
	fma.rn.f32 	%f20, %f19, %f12, 0fBF000000;
	mul.f32 	%f21, %f12, %f20;
	fma.rn.f32 	%f22, %f21, %f12, %f12;
	fma.rn.f32 	%f23, %f11, 0f3F317218, %f22;
	setp.gt.u32 	%p66, %r927, 2139095039;
	fma.rn.f32 	%f24, %f7, 0f7F800000, 0f7F800000;
	selp.f32 	%f25, %f24, %f23, %p66;
	setp.eq.f32 	%p67, %f7, 0f00000000;
	mul.f32 	%f26, %f25, 0fC0000000;
	selp.f32 	%f27, 0f7F800000, %f26, %p67;
	sqrt.rn.f32 	%f28, %f27;
	sin.approx.f32 	%f29, %f5;
	mul.f32 	%f30, %f28, %f29;
	sqrt.rn.f32 	%f31, %f1;
	mul.f32 	%f32, %f30, %f31;
	cvta.to.global.u64 	%rd23, %rd10;
	mul.wide.s32 	%rd24, %r2, 4;
	add.s64 	%rd25, %rd23, %rd24;
	st.global.f32 	[%rd25], %f32;
$L__BB3_117:
	ret;

}


// ===== COMPILED SASS (sm_100) =====

	.target	sm_100

	.elftype	@"ET_EXEC"


//--------------------- .note.nv.tkinfo           --------------------------
	.section	.note.nv.tkinfo,"",@"SHT_NOTE"
	.sectionflags	@"SHF_NOTE_NV_TKINFO"
	.tkinfo
        /*0018*/ 	.word	0x00000002
        /*0030*/ 	.string	""
        /*0030*/ 	.string	"ptxas"
        /*0030*/ 	.string	"Cuda compilation tools, release 13.0, V13.0.88"
        /*0030*/ 	.string	"Build cuda_13.0.r13.0/compiler.36424714_0"
        /*0030*/ 	.string	"-arch sm_100 -m 64 "



//--------------------- .note.nv.cuinfo           --------------------------
	.section	.note.nv.cuinfo,"",@"SHT_NOTE"
	.sectionflags	@"SHF_NOTE_NV_CUINFO"
        /*0018*/ 	.short	0x0002
        /*001a*/ 	.short	0x0064
        /*001c*/ 	.short	0x0082
	.zero		2


//--------------------- .nv.info                  --------------------------
	.section	.nv.info,"",@"SHT_CUDA_INFO"
	.align	4


	//----- nvinfo : EIATTR_REGCOUNT
	.align		4
        /*0000*/ 	.byte	0x04, 0x2f
        /*0002*/ 	.short	(.L_10 - .L_9)
	.align		4
.L_9:
        /*0004*/ 	.word	index@(_Z8initZeroPf)
        /*0008*/ 	.word	0x0000000a


	//----- nvinfo : EIATTR_FRAME_SIZE
	.align		4
.L_10:
        /*000c*/ 	.byte	0x04, 0x11
        /*000e*/ 	.short	(.L_12 - .L_11)
	.align		4
.L_11:
        /*0010*/ 	.word	index@(_Z8initZeroPf)
        /*0014*/ 	.word	0x00000000


	//----- nvinfo : EIATTR_REGCOUNT
	.align		4
.L_12:
        /*0018*/ 	.byte	0x04, 0x2f
        /*001a*/ 	.short	(.L_14 - .L_13)
	.align		4
.L_13:
        /*001c*/ 	.word	index@(_Z9copyValuePfS_i)
        /*0020*/ 	.word	0x0000000a


	//----- nvinfo : EIATTR_FRAME_SIZE
	.align		4
.L_14:
        /*0024*/ 	.byte	0x04, 0x11
        /*0026*/ 	.short	(.L_16 - .L_15)
	.align		4
.L_15:
        /*0028*/ 	.word	index@(_Z9copyValuePfS_i)
        /*002c*/ 	.word	0x00000000


	//----- nvinfo : EIATTR_REGCOUNT
	.align		4
.L_16:
        /*0030*/ 	.byte	0x04, 0x2f
        /*0032*/ 	.short	(.L_18 - .L_17)
	.align		4
.L_17:
        /*0034*/ 	.word	index@(_Z9matmulColPfS_)
        /*0038*/ 	.word	0x0000000c


	//----- nvinfo : EIATTR_FRAME_SIZE
	.align		4
.L_18:
        /*003c*/ 	.byte	0x04, 0x11
        /*003e*/ 	.short	(.L_20 - .L_19)
	.align		4
.L_19:
        /*0040*/ 	.word	index@(_Z9matmulColPfS_)
        /*0044*/ 	.word	0x00000000


	//----- nvinfo : EIATTR_REGCOUNT
	.align		4
.L_20:
        /*0048*/ 	.byte	0x04, 0x2f
        /*004a*/ 	.short	(.L_22 - .L_21)
	.align		4
.L_21:
        /*004c*/ 	.word	index@(_Z16cuda_weight_initPfiifi)
        /*0050*/ 	.word	0x0000001f


	//----- nvinfo : EIATTR_FRAME_SIZE
	.align		4
.L_22:
        /*0054*/ 	.byte	0x04, 0x11
        /*0056*/ 	.short	(.L_24 - .L_23)
	.align		4
.L_23:
        /*0058*/ 	.word	index@($__internal_0_$__cuda_sm20_sqrt_rn_f32_slowpath)
        /*005c*/ 	.word	0x00000030


	//----- nvinfo : EIATTR_FRAME_SIZE
	.align		4
.L_24:
        /*0060*/ 	.byte	0x04, 0x11
        /*0062*/ 	.short	(.L_26 - .L_25)
	.align		4
.L_25:
        /*0064*/ 	.word	index@(_Z16cuda_weight_initPfiifi)
        /*0068*/ 	.word	0x00000030


	//----- nvinfo : EIATTR_MIN_STACK_SIZE
	.align		4
.L_26:
        /*006c*/ 	.byte	0x04, 0x12
        /*006e*/ 	.short	(.L_28 - .L_27)
	.align		4
.L_27:
        /*0070*/ 	.word	index@(_Z16cuda_weight_initPfiifi)
        /*0074*/ 	.word	0x00000030


	//----- nvinfo : EIATTR_MIN_STACK_SIZE
	.align		4
.L_28:
        /*0078*/ 	.byte	0x04, 0x12
        /*007a*/ 	.short	(.L_30 - .L_29)
	.align		4
.L_29:
        /*007c*/ 	.word	index@(_Z9matmulColPfS_)
        /*0080*/ 	.word	0x00000000


	//----- nvinfo : EIATTR_MIN_STACK_SIZE
	.align		4
.L_30:
        /*0084*/ 	.byte	0x04, 0x12
        /*0086*/ 	.short	(.L_32 - .L_31)
	.align		4
.L_31:
        /*0088*/ 	.word	index@(_Z9copyValuePfS_i)
        /*008c*/ 	.word	0x00000000


	//----- nvinfo : EIATTR_MIN_STACK_SIZE
	.align		4
.L_32:
        /*0090*/ 	.byte	0x04, 0x12
        /*0092*/ 	.short	(.L_34 - .L_33)
	.align		4
.L_33:
        /*0094*/ 	.word	index@(_Z8initZeroPf)
        /*0098*/ 	.word	0x00000000
.L_34:


//--------------------- .nv.compat                --------------------------
	.section	.nv.compat,"",@"SHT_CUDA_COMPAT_INFO"
	.align	4
        /*0000*/ 	.byte	0x02, 0x09, 0x00, 0x00, 0x02, 0x02, 0x01, 0x00, 0x02, 0x05, 0x05, 0x00, 0x03, 0x07, 0x01, 0x01
        /*0010*/ 	.byte	0x02, 0x03, 0x00, 0x00, 0x02, 0x06, 0x01, 0x00, 0x04, 0x0b, 0x08, 0x00, 0x01, 0x00, 0x00, 0x00
        /*0020*/ 	.byte	0x00, 0x00, 0x00, 0x00


//--------------------- .nv.info._Z16cuda_weight_initPfiifi --------------------------
	.section	.nv.info._Z16cuda_weight_initPfiifi,"",@"SHT_CUDA_INFO"
	.sectionflags	@""
	.align	4


	//----- nvinfo : EIATTR_CUDA_API_VERSION
	.align		4
        /*0000*/ 	.byte	0x04, 0x37
        /*0002*/ 	.short	(.L_36 - .L_35)
.L_35:
        /*0004*/ 	.word	0x00000082


	//----- nvinfo : EIATTR_KPARAM_INFO
	.align		4
.L_36:
        /*0008*/ 	.byte	0x04, 0x17
        /*000a*/ 	.short	(.L_38 - .L_37)
.L_37:
        /*000c*/ 	.word	0x00000000
        /*0010*/ 	.short	0x0004
        /*0012*/ 	.short	0x0014
        /*0014*/ 	.byte	0x00, 0xf0, 0x11, 0x00


	//----- nvinfo : EIATTR_KPARAM_INFO
	.align		4
.L_38:
        /*0018*/ 	.byte	0x04, 0x17
        /*001a*/ 	.short	(.L_40 - .L_39)
.L_39:
        /*001c*/ 	.word	0x00000000
        /*0020*/ 	.short	0x0003
        /*0022*/ 	.short	0x0010
        /*0024*/ 	.byte	0x00, 0xf0, 0x11, 0x00


	//----- nvinfo : EIATTR_KPARAM_INFO
	.align		4
.L_40:
        /*0028*/ 	.byte	0x04, 0x17
        /*002a*/ 	.short	(.L_42 - .L_41)
.L_41:
        /*002c*/ 	.word	0x00000000
        /*0030*/ 	.short	0x0002
        /*0032*/ 	.short	0x000c
        /*0034*/ 	.byte	0x00, 0xf0, 0x11, 0x00


	//----- nvinfo : EIATTR_KPARAM_INFO
	.align		4
.L_42:
        /*0038*/ 	.byte	0x04, 0x17
        /*003a*/ 	.short	(.L_44 - .L_43)
.L_43:
        /*003c*/ 	.word	0x00000000
        /*0040*/ 	.short	0x0001
        /*0042*/ 	.short	0x0008
        /*0044*/ 	.byte	0x00, 0xf0, 0x11, 0x00


	//----- nvinfo : EIATTR_KPARAM_INFO
	.align		4
.L_44:
        /*0048*/ 	.byte	0x04, 0x17
        /*004a*/ 	.short	(.L_46 - .L_45)
.L_45:
        /*004c*/ 	.word	0x00000000
        /*0050*/ 	.short	0x0000
        /*0052*/ 	.short	0x0000
        /*0054*/ 	.byte	0x00, 0xf5, 0x21, 0x00


	//----- nvinfo : EIATTR_SPARSE_MMA_MASK
	.align		4
.L_46:
        /*0058*/ 	.byte	0x03, 0x50
        /*005a*/ 	.short	0x0000


	//----- nvinfo : EIATTR_MAXREG_COUNT
	.align		4
        /*005c*/ 	.byte	0x03, 0x1b
        /*005e*/ 	.short	0x00ff


	//----- nvinfo : EIATTR_MERCURY_ISA_VERSION
	.align		4
        /*0060*/ 	.byte	0x03, 0x5f
        /*0062*/ 	.short	0x0101


	//----- nvinfo : EIATTR_VRC_CTA_INIT_COUNT
	.align		4
        /*0064*/ 	.byte	0x02, 0x4a
	.zero		1
	.zero		1


	//----- nvinfo : EIATTR_EXIT_INSTR_OFFSETS
	.align		4
        /*0068*/ 	.byte	0x04, 0x1c
        /*006a*/ 	.short	(.L_48 - .L_47)


	//   ....[0]....
.L_47:
        /*006c*/ 	.word	0x000026a0


	//   ....[1]....
        /*0070*/ 	.word	0x00002c70


	//----- nvinfo : EIATTR_CRS_STACK_SIZE
	.align		4
.L_48:
        /*0074*/ 	.byte	0x04, 0x1e
        /*0076*/ 	.short	(.L_50 - .L_49)
.L_49:
        /*0078*/ 	.word	0x00000000


	//----- nvinfo : EIATTR_CBANK_PARAM_SIZE
	.align		4
.L_50:
        /*007c*/ 	.byte	0x03, 0x19
        /*007e*/ 	.short	0x0018


	//----- nvinfo : EIATTR_PARAM_CBANK
	.align		4
        /*0080*/ 	.byte	0x04, 0x0a
        /*0082*/ 	.short	(.L_52 - .L_51)
	.align		4
.L_51:
        /*0084*/ 	.word	index@(.nv.constant0._Z16cuda_weight_initPfiifi)
        /*0088*/ 	.short	0x0380
        /*008a*/ 	.short	0x0018


	//----- nvinfo : EIATTR_SW_WAR
	.align		4
.L_52:
        /*008c*/ 	.byte	0x04, 0x36
        /*008e*/ 	.short	(.L_54 - .L_53)
.L_53:
        /*0090*/ 	.word	0x00000008
.L_54:


//--------------------- .nv.info._Z9matmulColPfS_ --------------------------
	.section	.nv.info._Z9matmulColPfS_,"",@"SHT_CUDA_INFO"
	.sectionflags	@""
	.align	4


	//----- nvinfo : EIATTR_CUDA_API_VERSION
	.align		4
        /*0000*/ 	.byte	0x04, 0x37
        /*0002*/ 	.short	(.L_56 - .L_55)
.L_55:
        /*0004*/ 	.word	0x00000082


	//----- nvinfo : EIATTR_KPARAM_INFO
	.align		4
.L_56:
        /*0008*/ 	.byte	0x04, 0x17
        /*000a*/ 	.short	(.L_58 - .L_57)
.L_57:
        /*000c*/ 	.word	0x00000000
        /*0010*/ 	.short	0x0001
        /*0012*/ 	.short	0x0008
        /*0014*/ 	.byte	0x00, 0xf5, 0x21, 0x00


	//----- nvinfo : EIATTR_KPARAM_INFO
	.align		4
.L_58:
        /*0018*/ 	.byte	0x04, 0x17
        /*001a*/ 	.short	(.L_60 - .L_59)
.L_59:
        /*001c*/ 	.word	0x00000000
        /*0020*/ 	.short	0x0000
        /*0022*/ 	.short	0x0000
        /*0024*/ 	.byte	0x00, 0xf5, 0x21, 0x00


	//----- nvinfo : EIATTR_SPARSE_MMA_MASK
	.align		4
.L_60:
        /*0028*/ 	.byte	0x03, 0x50
        /*002a*/ 	.short	0x0000


	//----- nvinfo : EIATTR_MAXREG_COUNT
	.align		4
        /*002c*/ 	.byte	0x03, 0x1b
        /*002e*/ 	.short	0x00ff


	//----- nvinfo : EIATTR_MERCURY_ISA_VERSION
	.align		4
        /*0030*/ 	.byte	0x03, 0x5f
        /*0032*/ 	.short	0x0101


	//----- nvinfo : EIATTR_VRC_CTA_INIT_COUNT
	.align		4
        /*0034*/ 	.byte	0x02, 0x4a
	.zero		1
	.zero		1


	//----- nvinfo : EIATTR_EXIT_INSTR_OFFSETS
	.align		4
        /*0038*/ 	.byte	0x04, 0x1c
        /*003a*/ 	.short	(.L_62 - .L_61)


	//   ....[0]....
.L_61:
        /*003c*/ 	.word	0x000000e0


	//----- nvinfo : EIATTR_CBANK_PARAM_SIZE
	.align		4
.L_62:
        /*0040*/ 	.byte	0x03, 0x19
        /*0042*/ 	.short	0x0010


	//----- nvinfo : EIATTR_PARAM_CBANK
	.align		4
        /*0044*/ 	.byte	0x04, 0x0a
        /*0046*/ 	.short	(.L_64 - .L_63)
	.align		4
.L_63:
        /*0048*/ 	.word	index@(.nv.constant0._Z9matmulColPfS_)
        /*004c*/ 	.short	0x0380
        /*004e*/ 	.short	0x0010


	//----- nvinfo : EIATTR_SW_WAR
	.align		4
.L_64:
        /*0050*/ 	.byte	0x04, 0x36
        /*0052*/ 	.short	(.L_66 - .L_65)
.L_65:
        /*0054*/ 	.word	0x00000008
.L_66:


//--------------------- .nv.info._Z9copyValuePfS_i --------------------------
	.section	.nv.info._Z9copyValuePfS_i,"",@"SHT_CUDA_INFO"
	.sectionflags	@""
	.align	4


	//----- nvinfo : EIATTR_CUDA_API_VERSION
	.align		4
        /*0000*/ 	.byte	0x04, 0x37
        /*0002*/ 	.short	(.L_68 - .L_67)
.L_67:
        /*0004*/ 	.word	0x00000082


	//----- nvinfo : EIATTR_KPARAM_INFO
	.align		4
.L_68:
        /*0008*/ 	.byte	0x04, 0x17
        /*000a*/ 	.short	(.L_70 - .L_69)
.L_69:
        /*000c*/ 	.word	0x00000000
        /*0010*/ 	.short	0x0002
        /*0012*/ 	.short	0x0010
        /*0014*/ 	.byte	0x00, 0xf0, 0x11, 0x00


	//----- nvinfo : EIATTR_KPARAM_INFO
	.align		4
.L_70:
        /*0018*/ 	.byte	0x04, 0x17
        /*001a*/ 	.short	(.L_72 - .L_71)
.L_71:
        /*001c*/ 	.word	0x00000000
        /*0020*/ 	.short	0x0001
        /*0022*/ 	.short	0x0008
        /*0024*/ 	.byte	0x00, 0xf5, 0x21, 0x00


	//----- nvinfo : EIATTR_KPARAM_INFO
	.align		4
.L_72:
        /*0028*/ 	.byte	0x04, 0x17
        /*002a*/ 	.short	(.L_74 - .L_73)
.L_73:
        /*002c*/ 	.word	0x00000000
        /*0030*/ 	.short	0x0000
        /*0032*/ 	.short	0x0000
        /*0034*/ 	.byte	0x00, 0xf5, 0x21, 0x00


	//----- nvinfo : EIATTR_SPARSE_MMA_MASK
	.align		4
.L_74:
        /*0038*/ 	.byte	0x03, 0x50
        /*003a*/ 	.short	0x0000


	//----- nvinfo : EIATTR_MAXREG_COUNT
	.align		4
        /*003c*/ 	.byte	0x03, 0x1b
        /*003e*/ 	.short	0x00ff


	//----- nvinfo : EIATTR_MERCURY_ISA_VERSION
	.align		4
        /*0040*/ 	.byte	0x03, 0x5f
        /*0042*/ 	.short	0x0101


	//----- nvinfo : EIATTR_VRC_CTA_INIT_COUNT
	.align		4
        /*0044*/ 	.byte	0x02, 0x4a
	.zero		1
	.zero		1


	//----- nvinfo : EIATTR_EXIT_INSTR_OFFSETS
	.align		4
        /*0048*/ 	.byte	0x04, 0x1c
        /*004a*/ 	.short	(.L_76 - .L_75)


	//   ....[0]....
.L_75:
        /*004c*/ 	.word	0x00000070


	//   ....[1]....
        /*0050*/ 	.word	0x000000f0


	//----- nvinfo : EIATTR_CBANK_PARAM_SIZE
	.align		4
.L_76:
        /*0054*/ 	.byte	0x03, 0x19
        /*0056*/ 	.short	0x0014


	//----- nvinfo : EIATTR_PARAM_CBANK
	.align		4
        /*0058*/ 	.byte	0x04, 0x0a
        /*005a*/ 	.short	(.L_78 - .L_77)
	.align		4
.L_77:
        /*005c*/ 	.word	index@(.nv.constant0._Z9copyValuePfS_i)
        /*0060*/ 	.short	0x0380
        /*0062*/ 	.short	0x0014


	//----- nvinfo : EIATTR_SW_WAR
	.align		4
.L_78:
        /*0064*/ 	.byte	0x04, 0x36
        /*0066*/ 	.short	(.L_80 - .L_79)
.L_79:
        /*0068*/ 	.word	0x00000008
.L_80:


//--------------------- .nv.info._Z8initZeroPf    --------------------------
	.section	.nv.info._Z8initZeroPf,"",@"SHT_CUDA_INFO"
	.sectionflags	@""
	.align	4


	//----- nvinfo : EIATTR_CUDA_API_VERSION
	.align		4
        /*0000*/ 	.byte	0x04, 0x37
        /*0002*/ 	.short	(.L_82 - .L_81)
.L_81:
        /*0004*/ 	.word	0x00000082


	//----- nvinfo : EIATTR_KPARAM_INFO
	.align		4
.L_82:
        /*0008*/ 	.byte	0x04, 0x17
        /*000a*/ 	.short	(.L_84 - .L_83)
.L_83:
        /*000c*/ 	.word	0x00000000
        /*0010*/ 	.short	0x0000
        /*0012*/ 	.short	0x0000
        /*0014*/ 	.byte	0x00, 0xf5, 0x21, 0x00


	//----- nvinfo : EIATTR_SPARSE_MMA_MASK
	.align		4
.L_84:
        /*0018*/ 	.byte	0x03, 0x50
        /*001a*/ 	.short	0x0000


	//----- nvinfo : EIATTR_MAXREG_COUNT
	.align		4
        /*001c*/ 	.byte	0x03, 0x1b
        /*001e*/ 	.short	0x00ff


	//----- nvinfo : EIATTR_MERCURY_ISA_VERSION
	.align		4
        /*0020*/ 	.byte	0x03, 0x5f
        /*0022*/ 	.short	0x0101


	//----- nvinfo : EIATTR_VRC_CTA_INIT_COUNT
	.align		4
        /*0024*/ 	.byte	0x02, 0x4a
	.zero		1
	.zero		1


	//----- nvinfo : EIATTR_EXIT_INSTR_OFFSETS
	.align		4
        /*0028*/ 	.byte	0x04, 0x1c
        /*002a*/ 	.short	(.L_86 - .L_85)


	//   ....[0]....
.L_85:
        /*002c*/ 	.word	0x000000a0


	//----- nvinfo : EIATTR_CBANK_PARAM_SIZE
	.align		4
.L_86:
        /*0030*/ 	.byte	0x03, 0x19
        /*0032*/ 	.short	0x0008


	//----- nvinfo : EIATTR_PARAM_CBANK
	.align		4
        /*0034*/ 	.byte	0x04, 0x0a
        /*0036*/ 	.short	(.L_88 - .L_87)
	.align		4
.L_87:
        /*0038*/ 	.word	index@(.nv.constant0._Z8initZeroPf)
        /*003c*/ 	.short	0x0380
        /*003e*/ 	.short	0x0008


	//----- nvinfo : EIATTR_SW_WAR
	.align		4
.L_88:
        /*0040*/ 	.byte	0x04, 0x36
        /*0042*/ 	.short	(.L_90 - .L_89)
.L_89:
        /*0044*/ 	.word	0x00000008
.L_90:


//--------------------- .nv.callgraph             --------------------------
	.section	.nv.callgraph,"",@"SHT_CUDA_CALLGRAPH"
	.align	4
	.sectionentsize	8
	.align		4
        /*0000*/ 	.word	0x00000000
	.align		4
        /*0004*/ 	.word	0xffffffff
	.align		4
        /*0008*/ 	.word	0x00000000
	.align		4
        /*000c*/ 	.word	0xfffffffe
	.align		4
        /*0010*/ 	.word	0x00000000
	.align		4
        /*0014*/ 	.word	0xfffffffd
	.align		4
        /*0018*/ 	.word	0x00000000
	.align		4
        /*001c*/ 	.word	0xfffffffc


//--------------------- .nv.constant4             --------------------------
	.section	.nv.constant4,"a",@progbits
	.align	8
	.align		8
.nv.constant4:
        /*0000*/ 	.dword	precalc_xorwow_matrix
	.align		8
        /*0008*/ 	.dword	precalc_xorwow_offset_matrix
	.align		8
        /*0010*/ 	.dword	mrg32k3aM1
	.align		8
        /*0018*/ 	.dword	mrg32k3aM2
	.align		8
        /*0020*/ 	.dword	mrg32k3aM1SubSeq
	.align		8
        /*0028*/ 	.dword	mrg32k3aM2SubSeq
	.align		8
        /*0030*/ 	.dword	mrg32k3aM1Seq
	.align		8
        /*0038*/ 	.dword	mrg32k3aM2Seq


//--------------------- .nv.constant3             --------------------------
	.section	.nv.constant3,"a",@progbits
	.align	8
.nv.constant3:
	.type		__cr_lgamma_table,@object
	.size		__cr_lgamma_table,(.L_8 - __cr_lgamma_table)
__cr_lgamma_table:
        /*0000*/ 	.byte	0x00, 0x00, 0x00, 0x00, 0x00, 0x00, 0x00, 0x00, 0x00, 0x00, 0x00, 0x00, 0x00, 0x00, 0x00, 0x00
        /*0010*/ 	.byte	0xef, 0x39, 0xfa, 0xfe, 0x42, 0x2e, 0xe6, 0x3f, 0x02, 0x20, 0x2a, 0xfa, 0x0b, 0xab, 0xfc, 0x3f
        /*0020*/ 	.byte	0xf9, 0x2c, 0x92, 0x7c, 0xa7, 0x6c, 0x09, 0x40, 0xc9, 0x79, 0x44, 0x3c, 0x64, 0x26, 0x13, 0x40
        /*0030*/ 	.byte	0xca, 0x01, 0xcf, 0x3a, 0x27, 0x51, 0x1a, 0x40, 0x30, 0xcc, 0x2d, 0xf3, 0xe1, 0x0c, 0x21, 0x40
        /*0040*/ 	.byte	0x0d, 0xb7, 0xfc, 0x82, 0x8e, 0x35, 0x25, 0x40
.L_8:


//--------------------- .text._Z16cuda_weight_initPfiifi --------------------------
	.section	.text._Z16cuda_weight_initPfiifi,"ax",@progbits
	.align	128
        .global         _Z16cuda_weight_initPfiifi
        .type           _Z16cuda_weight_initPfiifi,@function
        .size           _Z16cuda_weight_initPfiifi,(.L_x_20 - _Z16cuda_weight_initPfiifi)
        .other          _Z16cuda_weight_initPfiifi,@"STO_CUDA_ENTRY STV_DEFAULT"
_Z16cuda_weight_initPfiifi:
.text._Z16cuda_weight_initPfiifi:
[----:B------:R-:W0:Y:S01]  /*0000*/  LDC R1, c[0x0][0x37c] ;  /* 0x0000df00ff017b82 */ /* 0x000e220000000800 */
[----:B------:R-:W1:Y:S01]  /*0010*/  S2R R12, SR_CTAID.X ;  /* 0x00000000000c7919 */ /* 0x000e620000002500 */
[----:B------:R-:W1:Y:S01]  /*0020*/  LDCU UR4, c[0x0][0x360] ;  /* 0x00006c00ff0477ac */ /* 0x000e620008000800 */
[----:B------:R-:W-:Y:S01]  /*0030*/  IMAD.MOV.U32 R9, RZ, RZ, -0x266e14b1 ;  /* 0xd991eb4fff097424 */ /* 0x000fe200078e00ff */
[----:B------:R-:W1:Y:S01]  /*0040*/  S2R R3, SR_TID.X ;  /* 0x0000000000037919 */ /* 0x000e620000002100 */
[----:B------:R-:W2:Y:S01]  /*0050*/  LDCU UR5, c[0x0][0x394] ;  /* 0x00007280ff0577ac */ /* 0x000ea20008000800 */
[----:B0-----:R-:W-:Y:S01]  /*0060*/  VIADD R1, R1, 0xffffffd0 ;  /* 0xffffffd001017836 */ /* 0x001fe20000000000 */
[----:B------:R-:W0:Y:S01]  /*0070*/  LDCU.64 UR6, c[0x0][0x358] ;  /* 0x00006b00ff0677ac */ /* 0x000e220008000a00 */
[----:B-1----:R-:W-:-:S04]  /*0080*/  IMAD R10, R12, UR4, R3 ;  /* 0x000000040c0a7c24 */ /* 0x002fc8000f8e0203 */
[----:B--2---:R-:W-:-:S05]  /*0090*/  VIADD R2, R10, UR5 ;  /* 0x000000050a027c36 */ /* 0x004fca0008000000 */
[C---:B------:R-:W-:Y:S02]  /*00a0*/  LOP3.LUT R0, R2.reuse, 0xaad26b49, RZ, 0x3c, !PT ;  /* 0xaad26b4902007812 */ /* 0x040fe400078e3cff */
[----:B------:R-:W-:-:S03]  /*00b0*/  ISETP.GT.AND P0, PT, R2, -0x1, PT ;  /* 0xffffffff0200780c */ /* 0x000fc60003f04270 */
[----:B------:R-:W-:Y:S01]  /*00c0*/  IMAD R0, R0, 0x4182bed5, RZ ;  /* 0x4182bed500007824 */ /* 0x000fe200078e02ff */
[----:B------:R-:W-:Y:S02]  /*00d0*/  SEL R9, R9, 0x8bf16996, P0 ;  /* 0x8bf1699609097807 */ /* 0x000fe40000000000 */
[----:B------:R-:W-:Y:S01]  /*00e0*/  ISETP.NE.AND P0, PT, R12, RZ, PT ;  /* 0x000000ff0c00720c */ /* 0x000fe20003f05270 */
[C---:B------:R-:W-:Y:S01]  /*00f0*/  VIADD R3, R0.reuse, 0x75bcd15 ;  /* 0x075bcd1500037836 */ /* 0x040fe20000000000 */
[C---:B------:R-:W-:Y:S01]  /*0100*/  LOP3.LUT R6, R0.reuse, 0x159a55e5, RZ, 0x3c, !PT ;  /* 0x159a55e500067812 */ /* 0x040fe200078e3cff */
[----:B------:R-:W-:Y:S01]  /*0110*/  VIADD R5, R0, 0x583f19 ;  /* 0x00583f1900057836 */ /* 0x000fe20000000000 */
[C---:B------:R-:W-:Y:S01]  /*0120*/  IADD3 R2, PT, PT, R9.reuse, 0x64f0c9, R0 ;  /* 0x0064f0c909027810 */ /* 0x040fe20007ffe000 */
[C---:B------:R-:W-:Y:S01]  /*0130*/  VIADD R7, R9.reuse, 0x1f123bb5 ;  /* 0x1f123bb509077836 */ /* 0x040fe20000000000 */
[----:B------:R-:W-:-:S03]  /*0140*/  LOP3.LUT R4, R9, 0x5491333, RZ, 0x3c, !PT ;  /* 0x0549133309047812 */ /* 0x000fc600078e3cff */
[----:B------:R1:W-:Y:S04]  /*0150*/  STL.64 [R1], R2 ;  /* 0x0000000201007387 */ /* 0x0003e80000100a00 */
[----:B------:R1:W-:Y:S04]  /*0160*/  STL.64 [R1+0x8], R6 ;  /* 0x0000080601007387 */ /* 0x0003e80000100a00 */
[----:B------:R1:W-:Y:S01]  /*0170*/  STL.64 [R1+0x10], R4 ;  /* 0x0000100401007387 */ /* 0x0003e20000100a00 */
[----:B0-----:R-:W-:Y:S05]  /*0180*/  @!P0 BRA `(.L_x_0) ;  /* 0x00000024003c8947 */ /* 0x001fea0003800000 */
[----:B------:R-:W-:Y:S02]  /*0190*/  IMAD.MOV.U32 R11, RZ, RZ, RZ ;  /* 0x000000ffff0b7224 */ /* 0x000fe400078e00ff */
[----:B-1----:R-:W-:-:S07]  /*01a0*/  IMAD.MOV.U32 R2, RZ, RZ, RZ ;  /* 0x000000ffff027224 */ /* 0x002fce00078e00ff */
.L_x_8:
[----:B------:R-:W-:-:S04]  /*01b0*/  LOP3.LUT R0, R12, 0x3, RZ, 0xc0, !PT ;  /* 0x000000030c007812 */ /* 0x000fc800078ec0ff */
[----:B------:R-:W-:-:S04]  /*01c0*/  ISETP.NE.U32.AND P0, PT, R0, RZ, PT ;  /* 0x000000ff0000720c */ /* 0x000fc80003f05070 */
[----:B------:R-:W-:-:S13]  /*01d0*/  ISETP.NE.AND.EX P0, PT, RZ, RZ, PT, P0 ;  /* 0x000000ffff00720c */ /* 0x000fda0003f05300 */
[----:B0-----:R-:W-:Y:S05]  /*01e0*/  @!P0 BRA `(.L_x_1) ;  /* 0x00000024000c8947 */ /* 0x001fea0003800000 */
[----:B------:R-:W0:Y:S01]  /*01f0*/  LDC.64 R8, c[0x4][RZ] ;  /* 0x01000000ff087b82 */ /* 0x000e220000000a00 */
[----:B------:R-:W-:Y:S01]  /*0200*/  IMAD.MOV.U32 R0, RZ, RZ, RZ ;  /* 0x000000ffff007224 */ /* 0x000fe200078e00ff */
[----:B------:R-:W-:Y:S02]  /*0210*/  CS2R R4, SRZ ;  /* 0x0000000000047805 */ /* 0x000fe4000001ff00 */
[----:B------:R-:W-:Y:S01]  /*0220*/  CS2R R6, SRZ ;  /* 0x0000000000067805 */ /* 0x000fe2000001ff00 */
[----:B------:R-:W-:Y:S02]  /*0230*/  IMAD.MOV.U32 R3, RZ, RZ, RZ ;  /* 0x000000ffff037224 */ /* 0x000fe400078e00ff */
[----:B0-----:R-:W-:-:S07]  /*0240*/  IMAD.WIDE.U32 R8, R2, 0xc80, R8 ;  /* 0x00000c8002087825 */ /* 0x001fce00078e0008 */
.L_x_3:
[----:B------:R-:W-:-:S06]  /*0250*/  IMAD R13, R0, 0x4, R1 ;  /* 0x00000004000d7824 */ /* 0x000fcc00078e0201 */
[----:B------:R-:W5:Y:S01]  /*0260*/  LDL R13, [R13+0x4] ;  /* 0x000004000d0d7983 */ /* 0x000f620000100800 */
[----:B------:R-:W-:-:S07]  /*0270*/  IMAD.MOV.U32 R16, RZ, RZ, RZ ;  /* 0x000000ffff107224 */ /* 0x000fce00078e00ff */
.L_x_2:
[----:B-----5:R-:W-:Y:S01]  /*0280*/  SHF.R.U32.HI R21, RZ, R16, R13 ;  /* 0x00000010ff157219 */ /* 0x020fe2000001160d */
[----:B------:R-:W-:-:S03]  /*0290*/  IMAD.SHL.U32 R15, R0, 0x20, RZ ;  /* 0x00000020000f7824 */ /* 0x000fc600078e00ff */
[----:B------:R-:W-:Y:S01]  /*02a0*/  LOP3.LUT R17, R21, 0x1, RZ, 0xc0, !PT ;  /* 0x0000000115117812 */ /* 0x000fe200078ec0ff */
[----:B------:R-:W-:-:S03]  /*02b0*/  IMAD.IADD R14, R15, 0x1, R16 ;  /* 0x000000010f0e7824 */ /* 0x000fc600078e0210 */
[----:B------:R-:W-:Y:S01]  /*02c0*/  ISETP.NE.U32.AND P0, PT, R17, 0x1, PT ;  /* 0x000000011100780c */ /* 0x000fe20003f05070 */
[----:B------:R-:W-:-:S03]  /*02d0*/  IMAD R15, R14, 0x5, RZ ;  /* 0x000000050e0f7824 */ /* 0x000fc600078e02ff */
[----:B------:R-:W-:Y:S01]  /*02e0*/  R2P PR, R21, 0x7e ;  /* 0x0000007e15007804 */ /* 0x000fe20000000000 */
[----:B------:R-:W-:-:S08]  /*02f0*/  IMAD.WIDE.U32 R14, R15, 0x4, R8 ;  /* 0x000000040f0e7825 */ /* 0x000fd000078e0008 */
[----:B------:R-:W2:Y:S04]  /*0300*/  @!P0 LDG.E R20, desc[UR6][R14.64+0x10] ;  /* 0x000010060e148981 */ /* 0x000ea8000c1e1900 */
[----:B------:R-:W3:Y:S04]  /*0310*/  @P1 LDG.E R22, desc[UR6][R14.64+0x24] ;  /* 0x000024060e161981 */ /* 0x000ee8000c1e1900 */
[----:B------:R-:W4:Y:S04]  /*0320*/  @P2 LDG.E R24, desc[UR6][R14.64+0x38] ;  /* 0x000038060e182981 */ /* 0x000f28000c1e1900 */
[----:B------:R-:W4:Y:S04]  /*0330*/  @P3 LDG.E R26, desc[UR6][R14.64+0x4c] ;  /* 0x00004c060e1a3981 */ /* 0x000f28000c1e1900 */
[----:B------:R-:W4:Y:S04]  /*0340*/  @P4 LDG.E R28, desc[UR6][R14.64+0x60] ;  /* 0x000060060e1c4981 */ /* 0x000f28000c1e1900 */
[----:B------:R-:W4:Y:S04]  /*0350*/  @!P0 LDG.E R18, desc[UR6][R14.64] ;  /* 0x000000060e128981 */ /* 0x000f28000c1e1900 */
[----:B------:R-:W4:Y:S04]  /*0360*/  @!P0 LDG.E R17, desc[UR6][R14.64+0x4] ;  /* 0x000004060e118981 */ /* 0x000f28000c1e1900 */
[----:B------:R-:W4:Y:S04]  /*0370*/  @P5 LDG.E R19, desc[UR6][R14.64+0x74] ;  /* 0x000074060e135981 */ /* 0x000f28000c1e1900 */
[----:B------:R-:W4:Y:S04]  /*0380*/  @P1 LDG.E R23, desc[UR6][R14.64+0x20] ;  /* 0x000020060e171981 */ /* 0x000f28000c1e1900 */
[----:B------:R-:W4:Y:S01]  /*0390*/  @P3 LDG.E R25, desc[UR6][R14.64+0x48] ;  /* 0x000048060e193981 */ /* 0x000f22000c1e1900 */
[----:B--2---:R-:W-:-:S03]  /*03a0*/  @!P0 LOP3.LUT R5, R5, R20, RZ, 0x3c, !PT ;  /* 0x0000001405058212 */ /* 0x004fc600078e3cff */
[----:B------:R-:W2:Y:S01]  /*03b0*/  @P1 LDG.E R20, desc[UR6][R14.64+0x14] ;  /* 0x000014060e141981 */ /* 0x000ea2000c1e1900 */
[----:B---3--:R-:W-:-:S03]  /*03c0*/  @P1 LOP3.LUT R5, R5, R22, RZ, 0x3c, !PT ;  /* 0x0000001605051212 */ /* 0x008fc600078e3cff */
[----:B------:R-:W3:Y:S01]  /*03d0*/  @P1 LDG.E R22, desc[UR6][R14.64+0x1c] ;  /* 0x00001c060e161981 */ /* 0x000ee2000c1e1900 */
[----:B----4-:R-:W-:-:S03]  /*03e0*/  @P2 LOP3.LUT R5, R5, R24, RZ, 0x3c, !PT ;  /* 0x0000001805052212 */ /* 0x010fc600078e3cff */
[----:B------:R-:W4:Y:S01]  /*03f0*/  @P2 LDG.E R24, desc[UR6][R14.64+0x28] ;  /* 0x000028060e182981 */ /* 0x000f22000c1e1900 */
[----:B------:R-:W-:-:S03]  /*0400*/  @P3 LOP3.LUT R5, R5, R26, RZ, 0x3c, !PT ;  /* 0x0000001a05053212 */ /* 0x000fc600078e3cff */
[----:B------:R-:W3:Y:S01]  /*0410*/  @P6 LDG.E R26, desc[UR6][R14.64+0x88] ;  /* 0x000088060e1a6981 */ /* 0x000ee2000c1e1900 */
[----:B------:R-:W-:Y:S02]  /*0420*/  @P4 LOP3.LUT R5, R5, R28, RZ, 0x3c, !PT ;  /* 0x0000001c05054212 */ /* 0x000fe400078e3cff */
[----:B------:R-:W-:Y:S02]  /*0430*/  @!P0 LOP3.LUT R3, R3, R18, RZ, 0x3c, !PT ;  /* 0x0000001203038212 */ /* 0x000fe400078e3cff */
[----:B------:R-:W3:Y:S01]  /*0440*/  @!P0 LDG.E R18, desc[UR6][R14.64+0x8] ;  /* 0x000008060e128981 */ /* 0x000ee2000c1e1900 */
[----:B------:R-:W-:-:S03]  /*0450*/  @!P0 LOP3.LUT R6, R6, R17, RZ, 0x3c, !PT ;  /* 0x0000001106068212 */ /* 0x000fc600078e3cff */
[----:B------:R-:W3:Y:S01]  /*0460*/  @!P0 LDG.E R17, desc[UR6][R14.64+0xc] ;  /* 0x00000c060e118981 */ /* 0x000ee2000c1e1900 */
[----:B------:R-:W-:-:S03]  /*0470*/  @P5 LOP3.LUT R5, R5, R19, RZ, 0x3c, !PT ;  /* 0x0000001305055212 */ /* 0x000fc600078e3cff */
[----:B------:R-:W3:Y:S01]  /*0480*/  @P1 LDG.E R19, desc[UR6][R14.64+0x18] ;  /* 0x000018060e131981 */ /* 0x000ee2000c1e1900 */
[----:B--2---:R-:W-:-:S03]  /*0490*/  @P1 LOP3.LUT R3, R3, R20, RZ, 0x3c, !PT ;  /* 0x0000001403031212 */ /* 0x004fc600078e3cff */
[----:B------:R-:W2:Y:S01]  /*04a0*/  @P3 LDG.E R20, desc[UR6][R14.64+0x3c] ;  /* 0x00003c060e143981 */ /* 0x000ea2000c1e1900 */
[----:B----4-:R-:W-:-:S03]  /*04b0*/  @P2 LOP3.LUT R3, R3, R24, RZ, 0x3c, !PT ;  /* 0x0000001803032212 */ /* 0x010fc600078e3cff */
[----:B------:R-:W4:Y:S01]  /*04c0*/  @P4 LDG.E R24, desc[UR6][R14.64+0x50] ;  /* 0x000050060e184981 */ /* 0x000f22000c1e1900 */
[----:B---3--:R-:W-:-:S03]  /*04d0*/  @!P0 LOP3.LUT R7, R7, R18, RZ, 0x3c, !PT ;  /* 0x0000001207078212 */ /* 0x008fc600078e3cff */
[----:B------:R-:W3:Y:S01]  /*04e0*/  @P2 LDG.E R18, desc[UR6][R14.64+0x30] ;  /* 0x000030060e122981 */ /* 0x000ee2000c1e1900 */
[----:B------:R-:W-:-:S03]  /*04f0*/  @!P0 LOP3.LUT R4, R4, R17, RZ, 0x3c, !PT ;  /* 0x0000001104048212 */ /* 0x000fc600078e3cff */
[----:B------:R-:W3:Y:S01]  /*0500*/  @P2 LDG.E R17, desc[UR6][R14.64+0x2c] ;  /* 0x00002c060e112981 */ /* 0x000ee2000c1e1900 */
[----:B------:R-:W-:-:S03]  /*0510*/  @P1 LOP3.LUT R6, R6, R19, RZ, 0x3c, !PT ;  /* 0x0000001306061212 */ /* 0x000fc600078e3cff */
[----:B------:R-:W3:Y:S01]  /*0520*/  @P2 LDG.E R19, desc[UR6][R14.64+0x34] ;  /* 0x000034060e132981 */ /* 0x000ee2000c1e1900 */
[----:B------:R-:W-:Y:S02]  /*0530*/  @P1 LOP3.LUT R7, R7, R22, RZ, 0x3c, !PT ;  /* 0x0000001607071212 */ /* 0x000fe400078e3cff */
[----:B------:R-:W-:Y:S01]  /*0540*/  @P1 LOP3.LUT R4, R4, R23, RZ, 0x3c, !PT ;  /* 0x0000001704041212 */ /* 0x000fe200078e3cff */
[----:B------:R-:W3:Y:S04]  /*0550*/  @P3 LDG.E R22, desc[UR6][R14.64+0x44] ;  /* 0x000044060e163981 */ /* 0x000ee8000c1e1900 */
[----:B------:R-:W3:Y:S01]  /*0560*/  @P3 LDG.E R23, desc[UR6][R14.64+0x40] ;  /* 0x000040060e173981 */ /* 0x000ee2000c1e1900 */
[----:B--2---:R-:W-:-:S03]  /*0570*/  @P3 LOP3.LUT R3, R3, R20, RZ, 0x3c, !PT ;  /* 0x0000001403033212 */ /* 0x004fc600078e3cff */
[----:B------:R-:W2:Y:S01]  /*0580*/  @P5 LDG.E R20, desc[UR6][R14.64+0x64] ;  /* 0x000064060e145981 */ /* 0x000ea2000c1e1900 */
[----:B----4-:R-:W-:-:S03]  /*0590*/  @P4 LOP3.LUT R3, R3, R24, RZ, 0x3c, !PT ;  /* 0x0000001803034212 */ /* 0x010fc600078e3cff */
[----:B------:R-:W4:Y:S01]  /*05a0*/  @P6 LDG.E R24, desc[UR6][R14.64+0x78] ;  /* 0x000078060e186981 */ /* 0x000f22000c1e1900 */
[----:B---3--:R-:W-:-:S03]  /*05b0*/  @P2 LOP3.LUT R7, R7, R18, RZ, 0x3c, !PT ;  /* 0x0000001207072212 */ /* 0x008fc600078e3cff */
[----:B------:R-:W3:Y:S01]  /*05c0*/  @P4 LDG.E R18, desc[UR6][R14.64+0x58] ;  /* 0x000058060e124981 */ /* 0x000ee2000c1e1900 */
[----:B------:R-:W-:-:S03]  /*05d0*/  @P2 LOP3.LUT R6, R6, R17, RZ, 0x3c, !PT ;  /* 0x0000001106062212 */ /* 0x000fc600078e3cff */
[----:B------:R-:W3:Y:S01]  /*05e0*/  @P4 LDG.E R17, desc[UR6][R14.64+0x54] ;  /* 0x000054060e114981 */ /* 0x000ee2000c1e1900 */
[----:B------:R-:W-:-:S03]  /*05f0*/  @P2 LOP3.LUT R4, R4, R19, RZ, 0x3c, !PT ;  /* 0x0000001304042212 */ /* 0x000fc600078e3cff */
[----:B------:R-:W3:Y:S01]  /*0600*/  @P4 LDG.E R19, desc[UR6][R14.64+0x5c] ;  /* 0x00005c060e134981 */ /* 0x000ee2000c1e1900 */
[----:B------:R-:W-:Y:S02]  /*0610*/  @P3 LOP3.LUT R7, R7, R22, RZ, 0x3c, !PT ;  /* 0x0000001607073212 */ /* 0x000fe400078e3cff */
[----:B------:R-:W-:Y:S01]  /*0620*/  @P3 LOP3.LUT R4, R4, R25, RZ, 0x3c, !PT ;  /* 0x0000001904043212 */ /* 0x000fe200078e3cff */
[----:B------:R-:W3:Y:S01]  /*0630*/  @P5 LDG.E R22, desc[UR6][R14.64+0x6c] ;  /* 0x00006c060e165981 */ /* 0x000ee2000c1e1900 */
[----:B------:R-:W-:-:S03]  /*0640*/  @P3 LOP3.LUT R6, R6, R23, RZ, 0x3c, !PT ;  /* 0x0000001706063212 */ /* 0x000fc600078e3cff */
[----:B------:R-:W3:Y:S04]  /*0650*/  @P5 LDG.E R23, desc[UR6][R14.64+0x68] ;  /* 0x000068060e175981 */ /* 0x000ee8000c1e1900 */
[----:B------:R-:W3:Y:S01]  /*0660*/  @P5 LDG.E R25, desc[UR6][R14.64+0x70] ;  /* 0x000070060e195981 */ /* 0x000ee2000c1e1900 */
[----:B------:R-:W-:Y:S02]  /*0670*/  LOP3.LUT P0, RZ, R21, 0x80, RZ, 0xc0, !PT ;  /* 0x0000008015ff7812 */ /* 0x000fe4000780c0ff */
[----:B--2---:R-:W-:-:S11]  /*0680*/  @P5 LOP3.LUT R3, R3, R20, RZ, 0x3c, !PT ;  /* 0x0000001403035212 */ /* 0x004fd600078e3cff */
        /* <DEDUP_REMOVED lines=15> */
[----:B------:R-:W-:Y:S02]  /*0780*/  @P6 LOP3.LUT R5, R5, R26, RZ, 0x3c, !PT ;  /* 0x0000001a05056212 */ /* 0x000fe400078e3cff */
[----:B--2---:R-:W-:Y:S02]  /*0790*/  @P0 LOP3.LUT R3, R3, R20, RZ, 0x3c, !PT ;  /* 0x0000001403030212 */ /* 0x004fe400078e3cff */
[----:B----4-:R-:W-:Y:S02]  /*07a0*/  @P0 LOP3.LUT R5, R5, R24, RZ, 0x3c, !PT ;  /* 0x0000001805050212 */ /* 0x010fe400078e3cff */
[----:B---3--:R-:W-:Y:S02]  /*07b0*/  @P6 LOP3.LUT R7, R7, R18, RZ, 0x3c, !PT ;  /* 0x0000001207076212 */ /* 0x008fe400078e3cff */
[----:B------:R-:W-:Y:S02]  /*07c0*/  @P6 LOP3.LUT R6, R6, R17, RZ, 0x3c, !PT ;  /* 0x0000001106066212 */ /* 0x000fe400078e3cff */
[----:B------:R-:W-:-:S02]  /*07d0*/  @P6 LOP3.LUT R4, R4, R19, RZ, 0x3c, !PT ;  /* 0x0000001304046212 */ /* 0x000fc400078e3cff */
[----:B------:R-:W-:Y:S02]  /*07e0*/  @P0 LOP3.LUT R7, R7, R22, RZ, 0x3c, !PT ;  /* 0x0000001607070212 */ /* 0x000fe400078e3cff */
[----:B------:R-:W-:Y:S02]  /*07f0*/  @P0 LOP3.LUT R6, R6, R23, RZ, 0x3c, !PT ;  /* 0x0000001706060212 */ /* 0x000fe400078e3cff */
[----:B------:R-:W-:Y:S02]  /*0800*/  @P0 LOP3.LUT R4, R4, R25, RZ, 0x3c, !PT ;  /* 0x0000001904040212 */ /* 0x000fe400078e3cff */
[----:B------:R-:W-:-:S13]  /*0810*/  R2P PR, R21.B1, 0x7f ;  /* 0x0000007f15007804 */ /* 0x000fda0000001000 */
[----:B------:R-:W2:Y:S04]  /*0820*/  @P0 LDG.E R18, desc[UR6][R14.64+0xa0] ;  /* 0x0000a0060e120981 */ /* 0x000ea8000c1e1900 */
[----:B------:R-:W3:Y:S04]  /*0830*/  @P0 LDG.E R20, desc[UR6][R14.64+0xa8] ;  /* 0x0000a8060e140981 */ /* 0x000ee8000c1e1900 */
[----:B------:R-:W4:Y:S04]  /*0840*/  @P1 LDG.E R22, desc[UR6][R14.64+0xbc] ;  /* 0x0000bc060e161981 */ /* 0x000f28000c1e1900 */
[----:B------:R-:W4:Y:S04]  /*0850*/  @P1 LDG.E R24, desc[UR6][R14.64+0xc4] ;  /* 0x0000c4060e181981 */ /* 0x000f28000c1e1900 */
[----:B------:R-:W4:Y:S04]  /*0860*/  @P0 LDG.E R17, desc[UR6][R14.64+0xa4] ;  /* 0x0000a4060e110981 */ /* 0x000f28000c1e1900 */
[----:B------:R-:W4:Y:S04]  /*0870*/  @P0 LDG.E R19, desc[UR6][R14.64+0xac] ;  /* 0x0000ac060e130981 */ /* 0x000f28000c1e1900 */
[----:B------:R-:W4:Y:S04]  /*0880*/  @P1 LDG.E R23, desc[UR6][R14.64+0xb8] ;  /* 0x0000b8060e171981 */ /* 0x000f28000c1e1900 */
[----:B------:R-:W4:Y:S04]  /*0890*/  @P2 LDG.E R26, desc[UR6][R14.64+0xc8] ;  /* 0x0000c8060e1a2981 */ /* 0x000f28000c1e1900 */
[----:B------:R-:W4:Y:S04]  /*08a0*/  @P1 LDG.E R25, desc[UR6][R14.64+0xc0] ;  /* 0x0000c0060e191981 */ /* 0x000f28000c1e1900 */
[----:B------:R-:W4:Y:S01]  /*08b0*/  @P3 LDG.E R28, desc[UR6][R14.64+0xec] ;  /* 0x0000ec060e1c3981 */ /* 0x000f22000c1e1900 */
[----:B--2---:R-:W-:-:S03]  /*08c0*/  @P0 LOP3.LUT R3, R3, R18, RZ, 0x3c, !PT ;  /* 0x0000001203030212 */ /* 0x004fc600078e3cff */
[----:B------:R-:W2:Y:S01]  /*08d0*/  @P0 LDG.E R18, desc[UR6][R14.64+0xb0] ;  /* 0x0000b0060e120981 */ /* 0x000ea2000c1e1900 */
[----:B---3--:R-:W-:-:S03]  /*08e0*/  @P0 LOP3.LUT R7, R7, R20, RZ, 0x3c, !PT ;  /* 0x0000001407070212 */ /* 0x008fc600078e3cff */
[----:B------:R-:W3:Y:S01]  /*08f0*/  @P1 LDG.E R20, desc[UR6][R14.64+0xb4] ;  /* 0x0000b4060e141981 */ /* 0x000ee2000c1e1900 */
[----:B----4-:R-:W-:-:S03]  /*0900*/  @P1 LOP3.LUT R7, R7, R22, RZ, 0x3c, !PT ;  /* 0x0000001607071212 */ /* 0x010fc600078e3cff */
[----:B------:R-:W4:Y:S01]  /*0910*/  @P2 LDG.E R22, desc[UR6][R14.64+0xd8] ;  /* 0x0000d8060e162981 */ /* 0x000f22000c1e1900 */
[----:B------:R-:W-:-:S03]  /*0920*/  @P0 LOP3.LUT R6, R6, R17, RZ, 0x3c, !PT ;  /* 0x0000001106060212 */ /* 0x000fc600078e3cff */
[----:B------:R-:W4:Y:S01]  /*0930*/  @P2 LDG.E R17, desc[UR6][R14.64+0xcc] ;  /* 0x0000cc060e112981 */ /* 0x000f22000c1e1900 */
[----:B------:R-:W-:-:S03]  /*0940*/  @P0 LOP3.LUT R4, R4, R19, RZ, 0x3c, !PT ;  /* 0x0000001304040212 */ /* 0x000fc600078e3cff */
[----:B------:R-:W4:Y:S01]  /*0950*/  @P2 LDG.E R19, desc[UR6][R14.64+0xd4] ;  /* 0x0000d4060e132981 */ /* 0x000f22000c1e1900 */
[----:B------:R-:W-:-:S03]  /*0960*/  @P1 LOP3.LUT R6, R6, R23, RZ, 0x3c, !PT ;  /* 0x0000001706061212 */ /* 0x000fc600078e3cff */
[----:B------:R-:W4:Y:S01]  /*0970*/  @P3 LDG.E R23, desc[UR6][R14.64+0xe8] ;  /* 0x0000e8060e173981 */ /* 0x000f22000c1e1900 */
[----:B--2---:R-:W-:-:S03]  /*0980*/  @P0 LOP3.LUT R5, R5, R18, RZ, 0x3c, !PT ;  /* 0x0000001205050212 */ /* 0x004fc600078e3cff */
[----:B------:R-:W2:Y:S01]  /*0990*/  @P4 LDG.E R18, desc[UR6][R14.64+0xf0] ;  /* 0x0000f0060e124981 */ /* 0x000ea2000c1e1900 */
[----:B------:R-:W-:-:S03]  /*09a0*/  @P1 LOP3.LUT R5, R5, R24, RZ, 0x3c, !PT ;  /* 0x0000001805051212 */ /* 0x000fc600078e3cff */
[----:B------:R-:W2:Y:S01]  /*09b0*/  @P3 LDG.E R24, desc[UR6][R14.64+0xdc] ;  /* 0x0000dc060e183981 */ /* 0x000ea2000c1e1900 */
[----:B---3--:R-:W-:-:S03]  /*09c0*/  @P1 LOP3.LUT R3, R3, R20, RZ, 0x3c, !PT ;  /* 0x0000001403031212 */ /* 0x008fc600078e3cff */
[----:B------:R-:W3:Y:S01]  /*09d0*/  @P2 LDG.E R20, desc[UR6][R14.64+0xd0] ;  /* 0x0000d0060e142981 */ /* 0x000ee2000c1e1900 */
[----:B------:R-:W-:Y:S02]  /*09e0*/  LOP3.LUT P0, RZ, R21, 0x8000, RZ, 0xc0, !PT ;  /* 0x0000800015ff7812 */ /* 0x000fe4000780c0ff */
[----:B------:R-:W-:Y:S01]  /*09f0*/  @P2 LOP3.LUT R3, R3, R26, RZ, 0x3c, !PT ;  /* 0x0000001a03032212 */ /* 0x000fe200078e3cff */
[----:B------:R-:W3:Y:S04]  /*0a00*/  @P3 LDG.E R21, desc[UR6][R14.64+0xe0] ;  /* 0x0000e0060e153981 */ /* 0x000ee8000c1e1900 */
[----:B------:R-:W3:Y:S01]  /*0a10*/  @P3 LDG.E R26, desc[UR6][R14.64+0xe4] ;  /* 0x0000e4060e1a3981 */ /* 0x000ee2000c1e1900 */
[----:B------:R-:W-:Y:S02]  /*0a20*/  @P1 LOP3.LUT R4, R4, R25, RZ, 0x3c, !PT ;  /* 0x0000001904041212 */ /* 0x000fe400078e3cff */
[----:B----4-:R-:W-:-:S02]  /*0a30*/  @P2 LOP3.LUT R5, R5, R22, RZ, 0x3c, !PT ;  /* 0x0000001605052212 */ /* 0x010fc400078e3cff */
[----:B------:R-:W4:Y:S01]  /*0a40*/  @P4 LDG.E R22, desc[UR6][R14.64+0x100] ;  /* 0x000100060e164981 */ /* 0x000f22000c1e1900 */
[----:B------:R-:W-:Y:S02]  /*0a50*/  @P2 LOP3.LUT R6, R6, R17, RZ, 0x3c, !PT ;  /* 0x0000001106062212 */ /* 0x000fe400078e3cff */
[----:B------:R-:W-:Y:S01]  /*0a60*/  @P2 LOP3.LUT R4, R4, R19, RZ, 0x3c, !PT ;  /* 0x0000001304042212 */ /* 0x000fe200078e3cff */
[----:B------:R-:W4:Y:S04]  /*0a70*/  @P4 LDG.E R17, desc[UR6][R14.64+0xf4] ;  /* 0x0000f4060e114981 */ /* 0x000f28000c1e1900 */
[----:B------:R-:W4:Y:S01]  /*0a80*/  @P4 LDG.E R19, desc[UR6][R14.64+0xfc] ;  /* 0x0000fc060e134981 */ /* 0x000f22000c1e1900 */
[----:B------:R-:W-:-:S03]  /*0a90*/  @P3 LOP3.LUT R4, R4, R23, RZ, 0x3c, !PT ;  /* 0x0000001704043212 */ /* 0x000fc600078e3cff */
[----:B------:R-:W4:Y:S01]  /*0aa0*/  @P5 LDG.E R23, desc[UR6][R14.64+0x110] ;  /* 0x000110060e175981 */ /* 0x000f22000c1e1900 */
[----:B--2---:R-:W-:-:S03]  /*0ab0*/  @P3 LOP3.LUT R3, R3, R24, RZ, 0x3c, !PT ;  /* 0x0000001803033212 */ /* 0x004fc600078e3cff */
[----:B------:R-:W2:Y:S01]  /*0ac0*/  @P5 LDG.E R24, desc[UR6][R14.64+0x104] ;  /* 0x000104060e185981 */ /* 0x000ea2000c1e1900 */
[----:B---3--:R-:W-:Y:S02]  /*0ad0*/  @P2 LOP3.LUT R7, R7, R20, RZ, 0x3c, !PT ;  /* 0x0000001407072212 */ /* 0x008fe400078e3cff */
[----:B------:R-:W-:Y:S01]  /*0ae0*/  @P4 LOP3.LUT R3, R3, R18, RZ, 0x3c, !PT ;  /* 0x0000001203034212 */ /* 0x000fe200078e3cff */
[----:B------:R-:W3:Y:S01]  /*0af0*/  @P4 LDG.E R20, desc[UR6][R14.64+0xf8] ;  /* 0x0000f8060e144981 */ /* 0x000ee2000c1e1900 */
[----:B------:R-:W-:-:S03]  /*0b00*/  @P3 LOP3.LUT R6, R6, R21, RZ, 0x3c, !PT ;  /* 0x0000001506063212 */ /* 0x000fc600078e3cff */
[----:B------:R-:W3:Y:S01]  /*0b10*/  @P5 LDG.E R18, desc[UR6][R14.64+0x114] ;  /* 0x000114060e125981 */ /* 0x000ee2000c1e1900 */
[----:B------:R-:W-:-:S03]  /*0b20*/  @P3 LOP3.LUT R7, R7, R26, RZ, 0x3c, !PT ;  /* 0x0000001a07073212 */ /* 0x000fc600078e3cff */
[----:B------:R-:W3:Y:S04]  /*0b30*/  @P5 LDG.E R21, desc[UR6][R14.64+0x108] ;  /* 0x000108060e155981 */ /* 0x000ee8000c1e1900 */
[----:B------:R-:W3:Y:S01]  /*0b40*/  @P5 LDG.E R26, desc[UR6][R14.64+0x10c] ;  /* 0x00010c060e1a5981 */ /* 0x000ee2000c1e1900 */
[----:B------:R-:W-:Y:S02]  /*0b50*/  @P3 LOP3.LUT R5, R5, R28, RZ, 0x3c, !PT ;  /* 0x0000001c05053212 */ /* 0x000fe400078e3cff */
[----:B----4-:R-:W-:Y:S01]  /*0b60*/  @P4 LOP3.LUT R6, R6, R17, RZ, 0x3c, !PT ;  /* 0x0000001106064212 */ /* 0x010fe200078e3cff */
[----:B------:R-:W4:Y:S01]  /*0b70*/  @P0 LDG.E R28, desc[UR6][R14.64+0x13c] ;  /* 0x00013c060e1c0981 */ /* 0x000f22000c1e1900 */
[----:B------:R-:W-:Y:S02]  /*0b80*/  @P4 LOP3.LUT R5, R5, R22, RZ, 0x3c, !PT ;  /* 0x0000001605054212 */ /* 0x000fe400078e3cff */
[----:B------:R-:W-:Y:S01]  /*0b90*/  @P4 LOP3.LUT R4, R4, R19, RZ, 0x3c, !PT ;  /* 0x0000001304044212 */ /* 0x000fe200078e3cff */
[----:B------:R-:W4:Y:S04]  /*0ba0*/  @P6 LDG.E R17, desc[UR6][R14.64+0x11c] ;  /* 0x00011c060e116981 */ /* 0x000f28000c1e1900 */
[----:B------:R-:W4:Y:S01]  /*0bb0*/  @P6 LDG.E R22, desc[UR6][R14.64+0x120] ;  /* 0x000120060e166981 */ /* 0x000f22000c1e1900 */
[----:B------:R-:W-:-:S03]  /*0bc0*/  @P5 LOP3.LUT R4, R4, R23, RZ, 0x3c, !PT ;  /* 0x0000001704045212 */ /* 0x000fc600078e3cff */
[----:B------:R-:W4:Y:S04]  /*0bd0*/  @P6 LDG.E R19, desc[UR6][R14.64+0x124] ;  /* 0x000124060e136981 */ /* 0x000f28000c1e1900 */
[----:B------:R-:W4:Y:S01]  /*0be0*/  @P0 LDG.E R23, desc[UR6][R14.64+0x138] ;  /* 0x000138060e170981 */ /* 0x000f22000c1e1900 */
[----:B--2---:R-:W-:-:S03]  /*0bf0*/  @P5 LOP3.LUT R3, R3, R24, RZ, 0x3c, !PT ;  /* 0x0000001803035212 */ /* 0x004fc600078e3cff */
[----:B------:R-:W2:Y:S01]  /*0c00*/  @P0 LDG.E R24, desc[UR6][R14.64+0x12c] ;  /* 0x00012c060e180981 */ /* 0x000ea2000c1e1900 */
[----:B---3--:R-:W-:-:S03]  /*0c10*/  @P4 LOP3.LUT R7, R7, R20, RZ, 0x3c, !PT ;  /* 0x0000001407074212 */ /* 0x008fc600078e3cff */
[----:B------:R-:W3:Y:S01]  /*0c20*/  @P6 LDG.E R20, desc[UR6][R14.64+0x118] ;  /* 0x000118060e146981 */ /* 0x000ee2000c1e1900 */
[----:B------:R-:W-:-:S03]  /*0c30*/  @P5 LOP3.LUT R5, R5, R18, RZ, 0x3c, !PT ;  /* 0x0000001205055212 */ /* 0x000fc600078e3cff */
[----:B------:R-:W2:Y:S01]  /*0c40*/  @P6 LDG.E R18, desc[UR6][R14.64+0x128] ;  /* 0x000128060e126981 */ /* 0x000ea2000c1e1900 */
[----:B------:R-:W-:-:S03]  /*0c50*/  @P5 LOP3.LUT R6, R6, R21, RZ, 0x3c, !PT ;  /* 0x0000001506065212 */ /* 0x000fc600078e3cff */
[----:B------:R-:W2:Y:S01]  /*0c60*/  @P0 LDG.E R21, desc[UR6][R14.64+0x130] ;  /* 0x000130060e150981 */ /* 0x000ea2000c1e1900 */
[----:B------:R-:W-:-:S03]  /*0c70*/  @P5 LOP3.LUT R7, R7, R26, RZ, 0x3c, !PT ;  /* 0x0000001a07075212 */ /* 0x000fc600078e3cff */
[----:B------:R-:W2:Y:S01]  /*0c80*/  @P0 LDG.E R26, desc[UR6][R14.64+0x134] ;  /* 0x000134060e1a0981 */ /* 0x000ea2000c1e1900 */
[----:B------:R-:W-:-:S05]  /*0c90*/  VIADD R16, R16, 0x10 ;  /* 0x0000001010107836 */ /* 0x000fca0000000000 */
[----:B------:R-:W-:Y:S02]  /*0ca0*/  ISETP.NE.AND P1, PT, R16, 0x20, PT ;  /* 0x000000201000780c */ /* 0x000fe40003f25270 */
[----:B----4-:R-:W-:Y:S02]  /*0cb0*/  @P6 LOP3.LUT R6, R6, R17, RZ, 0x3c, !PT ;  /* 0x0000001106066212 */ /* 0x010fe400078e3cff */
[----:B------:R-:W-:Y:S02]  /*0cc0*/  @P6 LOP3.LUT R7, R7, R22, RZ, 0x3c, !PT ;  /* 0x0000001607076212 */ /* 0x000fe400078e3cff */
[----:B------:R-:W-:-:S04]  /*0cd0*/  @P6 LOP3.LUT R4, R4, R19, RZ, 0x3c, !PT ;  /* 0x0000001304046212 */ /* 0x000fc800078e3cff */
[----:B------:R-:W-:Y:S02]  /*0ce0*/  @P0 LOP3.LUT R4, R4, R23, RZ, 0x3c, !PT ;  /* 0x0000001704040212 */ /* 0x000fe400078e3cff */
[----:B---3--:R-:W-:Y:S02]  /*0cf0*/  @P6 LOP3.LUT R3, R3, R20, RZ, 0x3c, !PT ;  /* 0x0000001403036212 */ /* 0x008fe400078e3cff */
[----:B--2---:R-:W-:Y:S02]  /*0d00*/  @P6 LOP3.LUT R5, R5, R18, RZ, 0x3c, !PT ;  /* 0x0000001205056212 */ /* 0x004fe400078e3cff */
[----:B------:R-:W-:Y:S02]  /*0d10*/  @P0 LOP3.LUT R3, R3, R24, RZ, 0x3c, !PT ;  /* 0x0000001803030212 */ /* 0x000fe400078e3cff */
[----:B------:R-:W-:Y:S02]  /*0d20*/  @P0 LOP3.LUT R6, R6, R21, RZ, 0x3c, !PT ;  /* 0x0000001506060212 */ /* 0x000fe400078e3cff */
[----:B------:R-:W-:-:S02]  /*0d30*/  @P0 LOP3.LUT R5, R5, R28, RZ, 0x3c, !PT ;  /* 0x0000001c05050212 */ /* 0x000fc400078e3cff */
[----:B------:R-:W-:Y:S01]  /*0d40*/  @P0 LOP3.LUT R7, R7, R26, RZ, 0x3c, !PT ;  /* 0x0000001a07070212 */ /* 0x000fe200078e3cff */
[----:B------:R-:W-:Y:S06]  /*0d50*/  @P1 BRA `(.L_x_2) ;  /* 0xfffffff400481947 */ /* 0x000fec000383ffff */
[----:B------:R-:W-:-:S05]  /*0d60*/  VIADD R0, R0, 0x1 ;  /* 0x0000000100007836 */ /* 0x000fca0000000000 */
[----:B------:R-:W-:-:S13]  /*0d70*/  ISETP.NE.AND P0, PT, R0, 0x5, PT ;  /* 0x000000050000780c */ /* 0x000fda0003f05270 */
[----:B------:R-:W-:Y:S05]  /*0d80*/  @P0 BRA `(.L_x_3) ;  /* 0xfffffff400300947 */ /* 0x000fea000383ffff */
[----:B------:R-:W-:Y:S01]  /*0d90*/  LOP3.LUT R0, R12, 0x3, RZ, 0xc0, !PT ;  /* 0x000000030c007812 */ /* 0x000fe200078ec0ff */
[----:B------:R0:W-:Y:S03]  /*0da0*/  STL.64 [R1+0x8], R6 ;  /* 0x0000080601007387 */ /* 0x0001e60000100a00 */
[----:B------:R-:W-:Y:S01]  /*0db0*/  ISETP.NE.U32.AND P0, PT, R0, 0x1, PT ;  /* 0x000000010000780c */ /* 0x000fe20003f05070 */
[----:B------:R0:W-:Y:S03]  /*0dc0*/  STL.64 [R1+0x10], R4 ;  /* 0x0000100401007387 */ /* 0x0001e60000100a00 */
[----:B------:R-:W-:Y:S01]  /*0dd0*/  ISETP.NE.AND.EX P0, PT, RZ, RZ, PT, P0 ;  /* 0x000000ffff00720c */ /* 0x000fe20003f05300 */
[----:B------:R0:W-:-:S12]  /*0de0*/  STL [R1+0x4], R3 ;  /* 0x0000040301007387 */ /* 0x0001d80000100800 */
[----:B0-----:R-:W-:Y:S05]  /*0df0*/  @!P0 BRA `(.L_x_1) ;  /* 0x0000001800088947 */ /* 0x001fea0003800000 */
[----:B------:R-:W-:Y:S01]  /*0e00*/  UMOV UR4, URZ ;  /* 0x000000ff00047c82 */ /* 0x000fe20008000000 */
[----:B------:R-:W-:Y:S01]  /*0e10*/  UMOV UR5, URZ ;  /* 0x000000ff00057c82 */ /* 0x000fe20008000000 */
[----:B------:R-:W-:Y:S02]  /*0e20*/  IMAD.MOV.U32 R0, RZ, RZ, RZ ;  /* 0x000000ffff007224 */ /* 0x000fe400078e00ff */
[----:B------:R-:W-:Y:S02]  /*0e30*/  IMAD.MOV.U32 R4, RZ, RZ, RZ ;  /* 0x000000ffff047224 */ /* 0x000fe400078e00ff */
[----:B------:R-:W-:Y:S02]  /*0e40*/  IMAD.MOV.U32 R7, RZ, RZ, RZ ;  /* 0x000000ffff077224 */ /* 0x000fe400078e00ff */
[----:B------:R-:W-:Y:S02]  /*0e50*/  IMAD.MOV.U32 R3, RZ, RZ, RZ ;  /* 0x000000ffff037224 */ /* 0x000fe400078e00ff */
[----:B------:R-:W-:-:S02]  /*0e60*/  IMAD.U32 R5, RZ, RZ, UR4 ;  /* 0x00000004ff057e24 */ /* 0x000fc4000f8e00ff */
[----:B------:R-:W-:-:S07]  /*0e70*/  IMAD.U32 R6, RZ, RZ, UR5 ;  /* 0x00000005ff067e24 */ /* 0x000fce000f8e00ff */
.L_x_5:
[----:B------:R-:W-:-:S06]  /*0e80*/  IMAD R13, R0, 0x4, R1 ;  /* 0x00000004000d7824 */ /* 0x000fcc00078e0201 */
[----:B------:R-:W5:Y:S01]  /*0e90*/  LDL R13, [R13+0x4] ;  /* 0x000004000d0d7983 */ /* 0x000f620000100800 */
[----:B------:R-:W-:-:S07]  /*0ea0*/  IMAD.MOV.U32 R16, RZ, RZ, RZ ;  /* 0x000000ffff107224 */ /* 0x000fce00078e00ff */
.L_x_4:
        /* <DEDUP_REMOVED lines=178> */
[----:B------:R0:W-:Y:S03]  /*19d0*/  STL [R1+0x4], R3 ;  /* 0x0000040301007387 */ /* 0x0001e60000100800 */
[----:B------:R-:W-:Y:S01]  /*19e0*/  ISETP.NE.U32.AND P0, PT, R0, 0x3, PT ;  /* 0x000000030000780c */ /* 0x000fe20003f05070 */
[----:B------:R0:W-:Y:S03]  /*19f0*/  STL.64 [R1+0x8], R6 ;  /* 0x0000080601007387 */ /* 0x0001e60000100a00 */
[----:B------:R-:W-:Y:S01]  /*1a00*/  ISETP.NE.AND.EX P0, PT, RZ, RZ, PT, P0 ;  /* 0x000000ffff00720c */ /* 0x000fe20003f05300 */
[----:B------:R0:W-:-:S12]  /*1a10*/  STL.64 [R1+0x10], R4 ;  /* 0x0000100401007387 */ /* 0x0001d80000100a00 */
[----:B0-----:R-:W-:Y:S05]  /*1a20*/  @P0 BRA `(.L_x_1) ;  /* 0x0000000800fc0947 */ /* 0x001fea0003800000 */
        /* <DEDUP_REMOVED lines=8> */
.L_x_7:
[----:B------:R-:W-:-:S06]  /*1ab0*/  IMAD R13, R0, 0x4, R1 ;  /* 0x00000004000d7824 */ /* 0x000fcc00078e0201 */
[----:B------:R-:W5:Y:S01]  /*1ac0*/  LDL R13, [R13+0x4] ;  /* 0x000004000d0d7983 */ /* 0x000f620000100800 */
[----:B------:R-:W-:-:S07]  /*1ad0*/  IMAD.MOV.U32 R16, RZ, RZ, RZ ;  /* 0x000000ffff107224 */ /* 0x000fce00078e00ff */
.L_x_6:
        /* <DEDUP_REMOVED lines=177> */
[----:B------:R0:W-:Y:S04]  /*25f0*/  STL [R1+0x4], R3 ;  /* 0x0000040301007387 */ /* 0x0001e80000100800 */
[----:B------:R0:W-:Y:S04]  /*2600*/  STL.64 [R1+0x8], R6 ;  /* 0x0000080601007387 */ /* 0x0001e80000100a00 */
[----:B------:R0:W-:Y:S02]  /*2610*/  STL.64 [R1+0x10], R4 ;  /* 0x0000100401007387 */ /* 0x0001e40000100a00 */
.L_x_1:
[----:B------:R-:W-:Y:S01]  /*2620*/  ISETP.GT.U32.AND P0, PT, R12, 0x3, PT ;  /* 0x000000030c00780c */ /* 0x000fe20003f04070 */
[----:B------:R-:W-:Y:S01]  /*2630*/  VIADD R2, R2, 0x1 ;  /* 0x0000000102027836 */ /* 0x000fe20000000000 */
[--C-:B------:R-:W-:Y:S02]  /*2640*/  SHF.R.U64 R12, R12, 0x2, R11.reuse ;  /* 0x000000020c0c7819 */ /* 0x100fe4000000120b */
[----:B------:R-:W-:Y:S02]  /*2650*/  ISETP.GT.U32.AND.EX P0, PT, R11, RZ, PT, P0 ;  /* 0x000000ff0b00720c */ /* 0x000fe40003f04100 */
[----:B------:R-:W-:-:S11]  /*2660*/  SHF.R.U32.HI R11, RZ, 0x2, R11 ;  /* 0x00000002ff0b7819 */ /* 0x000fd6000001160b */
[----:B------:R-:W-:Y:S05]  /*2670*/  @P0 BRA `(.L_x_8) ;  /* 0xffffffd800cc0947 */ /* 0x000fea000383ffff */
.L_x_0:
[----:B------:R-:W2:Y:S02]  /*2680*/  LDCU UR4, c[0x0][0x38c] ;  /* 0x00007180ff0477ac */ /* 0x000ea40008000800 */
[----:B--2---:R-:W-:-:S13]  /*2690*/  ISETP.GE.AND P0, PT, R10, UR4, PT ;  /* 0x000000040a007c0c */ /* 0x004fda000bf06270 */
[----:B------:R-:W-:Y:S05]  /*26a0*/  @P0 EXIT ;  /* 0x000000000000094d */ /* 0x000fea0003800000 */
[----:B------:R-:W2:Y:S01]  /*26b0*/  LDCU UR4, c[0x0][0x394] ;  /* 0x00007280ff0477ac */ /* 0x000ea20008000800 */
[----:B------:R-:W-:Y:S01]  /*26c0*/  SHF.R.U32.HI R0, RZ, 0x2, R3 ;  /* 0x00000002ff007819 */ /* 0x000fe20000011603 */
[----:B------:R-:W-:Y:S01]  /*26d0*/  IMAD.MOV.U32 R9, RZ, RZ, 0x3e055027 ;  /* 0x3e055027ff097424 */ /* 0x000fe200078e00ff */
[----:B------:R-:W-:Y:S02]  /*26e0*/  BSSY.RECONVERGENT B0, `(.L_x_9) ;  /* 0x0000041000007945 */ /* 0x000fe40003800200 */
[----:B------:R-:W-:Y:S01]  /*26f0*/  LOP3.LUT R0, R0, R3, RZ, 0x3c, !PT ;  /* 0x0000000300007212 */ /* 0x000fe200078e3cff */
[----:B01----:R-:W-:-:S04]  /*2700*/  IMAD.SHL.U32 R3, R5, 0x10, RZ ;  /* 0x0000001005037824 */ /* 0x003fc800078e00ff */
[----:B------:R-:W-:-:S05]  /*2710*/  IMAD.SHL.U32 R2, R0, 0x2, RZ ;  /* 0x0000000200027824 */ /* 0x000fca00078e00ff */
[----:B------:R-:W-:Y:S01]  /*2720*/  LOP3.LUT R2, R0, R2, R3, 0x96, !PT ;  /* 0x0000000200027212 */ /* 0x000fe200078e9603 */
[----:B------:R-:W-:Y:S02]  /*2730*/  IMAD.MOV.U32 R3, RZ, RZ, 0x2f800000 ;  /* 0x2f800000ff037424 */ /* 0x000fe400078e00ff */
[----:B--2---:R-:W-:Y:S01]  /*2740*/  VIADD R7, R10, UR4 ;  /* 0x000000040a077c36 */ /* 0x004fe20008000000 */
[----:B------:R-:W-:-:S04]  /*2750*/  LOP3.LUT R5, R2, R5, RZ, 0x3c, !PT ;  /* 0x0000000502057212 */ /* 0x000fc800078e3cff */
[C---:B------:R-:W-:Y:S02]  /*2760*/  LOP3.LUT R4, R7.reuse, 0xaad26b49, RZ, 0x3c, !PT ;  /* 0xaad26b4907047812 */ /* 0x040fe400078e3cff */
[----:B------:R-:W-:Y:S01]  /*2770*/  ISETP.GT.AND P0, PT, R7, -0x1, PT ;  /* 0xffffffff0700780c */ /* 0x000fe20003f04270 */
[----:B------:R-:W-:Y:S02]  /*2780*/  IMAD.MOV.U32 R7, RZ, RZ, -0x266e14b1 ;  /* 0xd991eb4fff077424 */ /* 0x000fe400078e00ff */
[----:B------:R-:W-:-:S03]  /*2790*/  IMAD R0, R4, 0x4182bed5, RZ ;  /* 0x4182bed504007824 */ /* 0x000fc600078e02ff */
[----:B------:R-:W-:-:S04]  /*27a0*/  SEL R7, R7, 0x8bf16996, P0 ;  /* 0x8bf1699607077807 */ /* 0x000fc80000000000 */
[----:B------:R-:W-:-:S04]  /*27b0*/  IADD3 R0, PT, PT, R7, 0x64f0c9, R0 ;  /* 0x0064f0c907007810 */ /* 0x000fc80007ffe000 */
[----:B------:R-:W-:-:S04]  /*27c0*/  IADD3 R2, PT, PT, R0, 0x587c5, R5 ;  /* 0x000587c500027810 */ /* 0x000fc80007ffe005 */
[----:B------:R-:W-:-:S05]  /*27d0*/  I2FP.F32.U32 R2, R2 ;  /* 0x0000000200027245 */ /* 0x000fca0000201000 */
[----:B------:R-:W-:-:S05]  /*27e0*/  FFMA R2, R2, R3, 1.1641532182693481445e-10 ;  /* 0x2f00000002027423 */ /* 0x000fca0000000003 */
[----:B------:R-:W-:-:S13]  /*27f0*/  FSETP.GEU.AND P0, PT, R2, 1.175494350822287508e-38, PT ;  /* 0x008000000200780b */ /* 0x000fda0003f0e000 */
[----:B------:R-:W-:-:S04]  /*2800*/  @!P0 FMUL R2, R2, 8388608 ;  /* 0x4b00000002028820 */ /* 0x000fc80000400000 */
[----:B------:R-:W-:-:S05]  /*2810*/  VIADD R3, R2, 0xc0d55555 ;  /* 0xc0d5555502037836 */ /* 0x000fca0000000000 */
[----:B------:R-:W-:-:S04]  /*2820*/  LOP3.LUT R7, R3, 0xff800000, RZ, 0xc0, !PT ;  /* 0xff80000003077812 */ /* 0x000fc800078ec0ff */
[----:B------:R-:W-:Y:S01]  /*2830*/  I2FP.F32.S32 R4, R7 ;  /* 0x0000000700047245 */ /* 0x000fe20000201400 */
[----:B------:R-:W-:Y:S02]  /*2840*/  IMAD.IADD R3, R2, 0x1, -R7 ;  /* 0x0000000102037824 */ /* 0x000fe400078e0a07 */
[----:B------:R-:W-:Y:S02]  /*2850*/  IMAD.MOV.U32 R7, RZ, RZ, 0x7f800000 ;  /* 0x7f800000ff077424 */ /* 0x000fe400078e00ff */
[----:B------:R-:W-:-:S04]  /*2860*/  FADD R8, R3, -1 ;  /* 0xbf80000003087421 */ /* 0x000fc80000000000 */
[----:B------:R-:W-:-:S04]  /*2870*/  FFMA R3, R8, -R9, 0.14084610342979431152 ;  /* 0x3e1039f608037423 */ /* 0x000fc80000000809 */
[----:B------:R-:W-:-:S04]  /*2880*/  FFMA R3, R8, R3, -0.12148627638816833496 ;  /* 0xbdf8cdcc08037423 */ /* 0x000fc80000000003 */
[----:B------:R-:W-:-:S04]  /*2890*/  FFMA R3, R8, R3, 0.13980610668659210205 ;  /* 0x3e0f295508037423 */ /* 0x000fc80000000003 */
[----:B------:R-:W-:-:S04]  /*28a0*/  FFMA R3, R8, R3, -0.16684235632419586182 ;  /* 0xbe2ad8b908037423 */ /* 0x000fc80000000003 */
[----:B------:R-:W-:-:S04]  /*28b0*/  FFMA R3, R8, R3, 0.20012299716472625732 ;  /* 0x3e4ced0b08037423 */ /* 0x000fc80000000003 */
[----:B------:R-:W-:-:S04]  /*28c0*/  FFMA R3, R8, R3, -0.24999669194221496582 ;  /* 0xbe7fff2208037423 */ /* 0x000fc80000000003 */
[----:B------:R-:W-:-:S04]  /*28d0*/  FFMA R3, R8, R3, 0.33333182334899902344 ;  /* 0x3eaaaa7808037423 */ /* 0x000fc80000000003 */
[----:B------:R-:W-:Y:S01]  /*28e0*/  FFMA R9, R8, R3, -0.5 ;  /* 0xbf00000008097423 */ /* 0x000fe20000000003 */
[----:B------:R-:W-:Y:S02]  /*28f0*/  FSEL R3, RZ, -23, P0 ;  /* 0xc1b80000ff037808 */ /* 0x000fe40000000000 */
[----:B------:R-:W-:Y:S01]  /*2900*/  ISETP.GT.U32.AND P0, PT, R2, 0x7f7fffff, PT ;  /* 0x7f7fffff0200780c */ /* 0x000fe20003f04070 */
[----:B------:R-:W-:Y:S02]  /*2910*/  FMUL R9, R8, R9 ;  /* 0x0000000908097220 */ /* 0x000fe40000400000 */
[----:B------:R-:W-:Y:S01]  /*2920*/  FFMA R4, R4, 1.1920928955078125e-07, R3 ;  /* 0x3400000004047823 */ /* 0x000fe20000000003 */
[----:B------:R-:W-:Y:S01]  /*2930*/  SHF.R.U32.HI R3, RZ, 0x2, R6 ;  /* 0x00000002ff037819 */ /* 0x000fe20000011606 */
[----:B------:R-:W-:-:S03]  /*2940*/  FFMA R9, R8, R9, R8 ;  /* 0x0000000908097223 */ /* 0x000fc60000000008 */
[----:B------:R-:W-:Y:S01]  /*2950*/  LOP3.LUT R3, R3, R6, RZ, 0x3c, !PT ;  /* 0x0000000603037212 */ /* 0x000fe200078e3cff */
[----:B------:R-:W-:Y:S01]  /*2960*/  FFMA R9, R4, 0.69314718246459960938, R9 ;  /* 0x3f31721804097823 */ /* 0x000fe20000000009 */
[----:B------:R-:W-:-:S03]  /*2970*/  IMAD.SHL.U32 R4, R5, 0x10, RZ ;  /* 0x0000001005047824 */ /* 0x000fc600078e00ff */
[C---:B------:R-:W-:Y:S01]  /*2980*/  @P0 FFMA R9, R2.reuse, R7, +INF ;  /* 0x7f80000002090423 */ /* 0x040fe20000000007 */
[----:B------:R-:W-:Y:S01]  /*2990*/  FSETP.NEU.AND P0, PT, R2, RZ, PT ;  /* 0x000000ff0200720b */ /* 0x000fe20003f0d000 */
[----:B------:R-:W-:Y:S02]  /*29a0*/  IMAD.SHL.U32 R6, R3, 0x2, RZ ;  /* 0x0000000203067824 */ /* 0x000fe400078e00ff */
[----:B------:R-:W-:-:S03]  /*29b0*/  FMUL R9, R9, -2 ;  /* 0xc000000009097820 */ /* 0x000fc60000400000 */
[----:B------:R-:W-:Y:S02]  /*29c0*/  LOP3.LUT R4, R3, R6, R4, 0x96, !PT ;  /* 0x0000000603047212 */ /* 0x000fe400078e9604 */
[----:B------:R-:W-:Y:S02]  /*29d0*/  FSEL R9, R9, +INF , P0 ;  /* 0x7f80000009097808 */ /* 0x000fe40000000000 */
[----:B------:R-:W-:Y:S02]  /*29e0*/  LOP3.LUT R5, R4, R5, RZ, 0x3c, !PT ;  /* 0x0000000504057212 */ /* 0x000fe400078e3cff */
[----:B------:R0:W1:Y:S01]  /*29f0*/  MUFU.RSQ R2, R9 ;  /* 0x0000000900027308 */ /* 0x0000620000001400 */
[----:B------:R-:W-:Y:S01]  /*2a00*/  VIADD R3, R9, 0xf3000000 ;  /* 0xf300000009037836 */ /* 0x000fe20000000000 */
[----:B------:R-:W-:Y:S01]  /*2a10*/  IADD3 R5, PT, PT, R0, 0xb0f8a, R5 ;  /* 0x000b0f8a00057810 */ /* 0x000fe20007ffe005 */
[----:B------:R-:W-:-:S03]  /*2a20*/  IMAD.MOV.U32 R0, RZ, RZ, 0x30c90fdb ;  /* 0x30c90fdbff007424 */ /* 0x000fc600078e00ff */
[----:B------:R-:W-:Y:S02]  /*2a30*/  ISETP.GT.U32.AND P0, PT, R3, 0x727fffff, PT ;  /* 0x727fffff0300780c */ /* 0x000fe40003f04070 */
[----:B------:R-:W-:-:S05]  /*2a40*/  I2FP.F32.U32 R5, R5 ;  /* 0x0000000500057245 */ /* 0x000fca0000201000 */
[----:B------:R-:W-:-:S06]  /*2a50*/  FFMA R8, R5, R0, 7.314590599882819788e-10 ;  /* 0x30490fdb05087423 */ /* 0x000fcc0000000000 */
[----:B01----:R-:W-:Y:S05]  /*2a60*/  @!P0 BRA `(.L_x_10) ;  /* 0x0000000000108947 */ /* 0x003fea0003800000 */
[----:B------:R-:W-:Y:S01]  /*2a70*/  IMAD.MOV.U32 R0, RZ, RZ, R9 ;  /* 0x000000ffff007224 */ /* 0x000fe200078e0009 */
[----:B------:R-:W-:-:S07]  /*2a80*/  MOV R7, 0x2aa0 ;  /* 0x00002aa000077802 */ /* 0x000fce0000000f00 */
[----:B------:R-:W-:Y:S05]  /*2a90*/  CALL.REL.NOINC `($__internal_0_$__cuda_sm20_sqrt_rn_f32_slowpath) ;  /* 0x0000000000787944 */ /* 0x000fea0003c00000 */
[----:B------:R-:W-:Y:S05]  /*2aa0*/  BRA `(.L_x_11) ;  /* 0x0000000000107947 */ /* 0x000fea0003800000 */
.L_x_10:
[----:B------:R-:W-:Y:S01]  /*2ab0*/  FMUL.FTZ R0, R9, R2 ;  /* 0x0000000209007220 */ /* 0x000fe20000410000 */
[----:B------:R-:W-:-:S03]  /*2ac0*/  FMUL.FTZ R2, R2, 0.5 ;  /* 0x3f00000002027820 */ /* 0x000fc60000410000 */
[----:B------:R-:W-:-:S04]  /*2ad0*/  FFMA R3, -R0, R0, R9 ;  /* 0x0000000000037223 */ /* 0x000fc80000000109 */
[----:B------:R-:W-:-:S07]  /*2ae0*/  FFMA R0, R3, R2, R0 ;  /* 0x0000000203007223 */ /* 0x000fce0000000000 */
.L_x_11:
[----:B------:R-:W-:Y:S05]  /*2af0*/  BSYNC.RECONVERGENT B0 ;  /* 0x0000000000007941 */ /* 0x000fea0003800200 */
.L_x_9:
[----:B------:R-:W0:Y:S01]  /*2b00*/  LDCU UR5, c[0x0][0x390] ;  /* 0x00007200ff0577ac */ /* 0x000e220008000800 */
[----:B------:R-:W-:-:S06]  /*2b10*/  FMUL.RZ R3, R8, 0.15915493667125701904 ;  /* 0x3e22f98308037820 */ /* 0x000fcc000040c000 */
[----:B------:R-:W1:Y:S01]  /*2b20*/  MUFU.SIN R3, R3 ;  /* 0x0000000300037308 */ /* 0x000e620000000400 */
[----:B0-----:R-:W-:-:S07]  /*2b30*/  UIADD3 UR4, UPT, UPT, UR5, -0xd000000, URZ ;  /* 0xf300000005047890 */ /* 0x001fce000fffe0ff */
[----:B------:R-:W0:Y:S01]  /*2b40*/  MUFU.RSQ R2, UR5 ;  /* 0x0000000500027d08 */ /* 0x000e220008001400 */
[----:B------:R-:W-:Y:S01]  /*2b50*/  UISETP.GT.U32.AND UP0, UPT, UR4, 0x727fffff, UPT ;  /* 0x727fffff0400788c */ /* 0x000fe2000bf04070 */
[----:B-1----:R-:W-:-:S08]  /*2b60*/  FMUL R9, R3, R0 ;  /* 0x0000000003097220 */ /* 0x002fd00000400000 */
[----:B------:R-:W-:Y:S05]  /*2b70*/  BRA.U !UP0, `(.L_x_12) ;  /* 0x00000001081c7547 */ /* 0x000fea000b800000 */
[----:B------:R-:W1:Y:S01]  /*2b80*/  LDCU UR4, c[0x0][0x390] ;  /* 0x00007200ff0477ac */ /* 0x000e620008000800 */
[----:B------:R-:W-:Y:S01]  /*2b90*/  BSSY.RECONVERGENT B0, `(.L_x_13) ;  /* 0x0000004000007945 */ /* 0x000fe20003800200 */
[----:B------:R-:W-:Y:S01]  /*2ba0*/  MOV R7, 0x2bd0 ;  /* 0x00002bd000077802 */ /* 0x000fe20000000f00 */
[----:B-1----:R-:W-:-:S07]  /*2bb0*/  IMAD.U32 R0, RZ, RZ, UR4 ;  /* 0x00000004ff007e24 */ /* 0x002fce000f8e00ff */
[----:B0-----:R-:W-:Y:S05]  /*2bc0*/  CALL.REL.NOINC `($__internal_0_$__cuda_sm20_sqrt_rn_f32_slowpath) ;  /* 0x00000000002c7944 */ /* 0x001fea0003c00000 */
[----:B------:R-:W-:Y:S05]  /*2bd0*/  BSYNC.RECONVERGENT B0 ;  /* 0x0000000000007941 */ /* 0x000fea0003800200 */
.L_x_13:
[----:B------:R-:W-:Y:S05]  /*2be0*/  BRA `(.L_x_14) ;  /* 0x0000000000107947 */ /* 0x000fea0003800000 */
.L_x_12:
[C---:B0-----:R-:W-:Y:S01]  /*2bf0*/  FMUL.FTZ R0, R2.reuse, UR5 ;  /* 0x0000000502007c20 */ /* 0x041fe20008410000 */
[----:B------:R-:W-:-:S03]  /*2c00*/  FMUL.FTZ R2, R2, 0.5 ;  /* 0x3f00000002027820 */ /* 0x000fc60000410000 */
[----:B------:R-:W-:-:S04]  /*2c10*/  FFMA R3, -R0, R0, UR5 ;  /* 0x0000000500037e23 */ /* 0x000fc80008000100 */
[----:B------:R-:W-:-:S07]  /*2c20*/  FFMA R0, R3, R2, R0 ;  /* 0x0000000203007223 */ /* 0x000fce0000000000 */
.L_x_14:
[----:B------:R-:W0:Y:S01]  /*2c30*/  LDC.64 R2, c[0x0][0x380] ;  /* 0x0000e000ff027b82 */ /* 0x000e220000000a00 */
[----:B------:R-:W-:Y:S01]  /*2c40*/  FMUL R5, R9, R0 ;  /* 0x0000000009057220 */ /* 0x000fe20000400000 */
[----:B0-----:R-:W-:-:S05]  /*2c50*/  IMAD.WIDE R10, R10, 0x4, R2 ;  /* 0x000000040a0a7825 */ /* 0x001fca00078e0202 */
[----:B------:R-:W-:Y:S01]  /*2c60*/  STG.E desc[UR6][R10.64], R5 ;  /* 0x000000050a007986 */ /* 0x000fe2000c101906 */
[----:B------:R-:W-:Y:S05]  /*2c70*/  EXIT ;  /* 0x000000000000794d */ /* 0x000fea0003800000 */
        .weak           $__internal_0_$__cuda_sm20_sqrt_rn_f32_slowpath
        .type           $__internal_0_$__cuda_sm20_sqrt_rn_f32_slowpath,@function
        .size           $__internal_0_$__cuda_sm20_sqrt_rn_f32_slowpath,(.L_x_20 - $__internal_0_$__cuda_sm20_sqrt_rn_f32_slowpath)
$__internal_0_$__cuda_sm20_sqrt_rn_f32_slowpath:
[----:B------:R-:W-:-:S13]  /*2c80*/  LOP3.LUT P0, RZ, R0, 0x7fffffff, RZ, 0xc0, !PT ;  /* 0x7fffffff00ff7812 */ /* 0x000fda000780c0ff */
[----:B------:R-:W-:Y:S01]  /*2c90*/  @!P0 IMAD.MOV.U32 R2, RZ, RZ, R0 ;  /* 0x000000ffff028224 */ /* 0x000fe200078e0000 */
[----:B------:R-:W-:Y:S06]  /*2ca0*/  @!P0 BRA `(.L_x_15) ;  /* 0x0000000000408947 */ /* 0x000fec0003800000 */
[----:B------:R-:W-:-:S13]  /*2cb0*/  FSETP.GEU.FTZ.AND P0, PT, R0, RZ, PT ;  /* 0x000000ff0000720b */ /* 0x000fda0003f1e000 */
[----:B------:R-:W-:Y:S01]  /*2cc0*/  @!P0 IMAD.MOV.U32 R2, RZ, RZ, 0x7fffffff ;  /* 0x7fffffffff028424 */ /* 0x000fe200078e00ff */
[----:B------:R-:W-:Y:S06]  /*2cd0*/  @!P0 BRA `(.L_x_15) ;  /* 0x0000000000348947 */ /* 0x000fec0003800000 */
[----:B------:R-:W-:-:S13]  /*2ce0*/  FSETP.GTU.FTZ.AND P0, PT, |R0|, +INF , PT ;  /* 0x7f8000000000780b */ /* 0x000fda0003f1c200 */
[----:B------:R-:W-:Y:S01]  /*2cf0*/  @P0 FADD.FTZ R2, R0, 1 ;  /* 0x3f80000000020421 */ /* 0x000fe20000010000 */
[----:B------:R-:W-:Y:S06]  /*2d00*/  @P0 BRA `(.L_x_15) ;  /* 0x0000000000280947 */ /* 0x000fec0003800000 */
[----:B------:R-:W-:-:S13]  /*2d10*/  FSETP.NEU.FTZ.AND P0, PT, |R0|, +INF , PT ;  /* 0x7f8000000000780b */ /* 0x000fda0003f1d200 */
[----:B------:R-:W-:-:S04]  /*2d20*/  @P0 FFMA R3, R0, 1.84467440737095516160e+19, RZ ;  /* 0x5f80000000030823 */ /* 0x000fc800000000ff */
[----:B------:R-:W0:Y:S02]  /*2d30*/  @P0 MUFU.RSQ R2, R3 ;  /* 0x0000000300020308 */ /* 0x000e240000001400 */
[----:B0-----:R-:W-:Y:S01]  /*2d40*/  @P0 FMUL.FTZ R4, R3, R2 ;  /* 0x0000000203040220 */ /* 0x001fe20000410000 */
[----:B------:R-:W-:Y:S01]  /*2d50*/  @P0 FMUL.FTZ R6, R2, 0.5 ;  /* 0x3f00000002060820 */ /* 0x000fe20000410000 */
[----:B------:R-:W-:Y:S02]  /*2d60*/  @!P0 IMAD.MOV.U32 R2, RZ, RZ, R0 ;  /* 0x000000ffff028224 */ /* 0x000fe400078e0000 */
[----:B------:R-:W-:-:S04]  /*2d70*/  @P0 FADD.FTZ R5, -R4, -RZ ;  /* 0x800000ff04050221 */ /* 0x000fc80000010100 */
[----:B------:R-:W-:-:S04]  /*2d80*/  @P0 FFMA R5, R4, R5, R3 ;  /* 0x0000000504050223 */ /* 0x000fc80000000003 */
[----:B------:R-:W-:-:S04]  /*2d90*/  @P0 FFMA R5, R5, R6, R4 ;  /* 0x0000000605050223 */ /* 0x000fc80000000004 */
[----:B------:R-:W-:-:S07]  /*2da0*/  @P0 FMUL.FTZ R2, R5, 2.3283064365386962891e-10 ;  /* 0x2f80000005020820 */ /* 0x000fce0000410000 */
.L_x_15:
[----:B------:R-:W-:Y:S02]  /*2db0*/  IMAD.MOV.U32 R0, RZ, RZ, R2 ;  /* 0x000000ffff007224 */ /* 0x000fe400078e0002 */
[----:B------:R-:W-:Y:S02]  /*2dc0*/  IMAD.MOV.U32 R2, RZ, RZ, R7 ;  /* 0x000000ffff027224 */ /* 0x000fe400078e0007 */
[----:B------:R-:W-:-:S04]  /*2dd0*/  IMAD.MOV.U32 R3, RZ, RZ, 0x0 ;  /* 0x00000000ff037424 */ /* 0x000fc800078e00ff */
[----:B------:R-:W-:Y:S05]  /*2de0*/  RET.REL.NODEC R2 `(_Z16cuda_weight_initPfiifi) ;  /* 0xffffffd002847950 */ /* 0x000fea0003c3ffff */
.L_x_16:
[----:B------:R-:W-:-:S00]  /*2df0*/  BRA `(.L_x_16) ;  /* 0xfffffffc00fc7947 */ /* 0x000fc0000383ffff */
[----:B------:R-:W-:-:S00]  /*2e00*/  NOP ;  /* 0x0000000000007918 */ /* 0x000fc00000000000 */
[----:B------:R-:W-:-:S00]  /*2e10*/  NOP ;  /* 0x0000000000007918 */ /* 0x000fc00000000000 */
[----:B------:R-:W-:-:S00]  /*2e20*/  NOP ;  /* 0x0000000000007918 */ /* 0x000fc00000000000 */
[----:B------:R-:W-:-:S00]  /*2e30*/  NOP ;  /* 0x0000000000007918 */ /* 0x000fc00000000000 */
[----:B------:R-:W-:-:S00]  /*2e40*/  NOP ;  /* 0x0000000000007918 */ /* 0x000fc00000000000 */
[----:B------:R-:W-:-:S00]  /*2e50*/  NOP ;  /* 0x0000000000007918 */ /* 0x000fc00000000000 */
[----:B------:R-:W-:-:S00]  /*2e60*/  NOP ;  /* 0x0000000000007918 */ /* 0x000fc00000000000 */
[----:B------:R-:W-:-:S00]  /*2e70*/  NOP ;  /* 0x0000000000007918 */ /* 0x000fc00000000000 */
.L_x_20:


//--------------------- .text._Z9matmulColPfS_    --------------------------
	.section	.text._Z9matmulColPfS_,"ax",@progbits
	.align	128
        .global         _Z9matmulColPfS_
        .type           _Z9matmulColPfS_,@function
        .size           _Z9matmulColPfS_,(.L_x_22 - _Z9matmulColPfS_)
        .other          _Z9matmulColPfS_,@"STO_CUDA_ENTRY STV_DEFAULT"
_Z9matmulColPfS_:
.text._Z9matmulColPfS_:
[----:B------:R-:W-:Y:S01]  /*0000*/  LDC R1, c[0x0][0x37c] ;  /* 0x0000df00ff017b82 */ /* 0x000fe20000000800 */
[----:B------:R-:W0:Y:S07]  /*0010*/  S2R R9, SR_CTAID.X ;  /* 0x0000000000097919 */ /* 0x000e2e0000002500 */
[----:B------:R-:W0:Y:S01]  /*0020*/  LDC.64 R2, c[0x0][0x388] ;  /* 0x0000e200ff027b82 */ /* 0x000e220000000a00 */
[----:B------:R-:W1:Y:S01]  /*0030*/  LDCU UR6, c[0x0][0x360] ;  /* 0x00006c00ff0677ac */ /* 0x000e620008000800 */
[----:B------:R-:W1:Y:S01]  /*0040*/  S2R R0, SR_TID.X ;  /* 0x0000000000007919 */ /* 0x000e620000002100 */
[----:B------:R-:W2:Y:S05]  /*0050*/  LDCU.64 UR4, c[0x0][0x358] ;  /* 0x00006b00ff0477ac */ /* 0x000eaa0008000a00 */
[----:B------:R-:W3:Y:S01]  /*0060*/  LDC.64 R4, c[0x0][0x380] ;  /* 0x0000e000ff047b82 */ /* 0x000ee20000000a00 */
[----:B0-----:R-:W-:-:S04]  /*0070*/  IMAD.WIDE.U32 R2, R9, 0x4, R2 ;  /* 0x0000000409027825 */ /* 0x001fc800078e0002 */
[----:B-1----:R-:W-:Y:S02]  /*0080*/  IMAD R7, R0, UR6, R9 ;  /* 0x0000000600077c24 */ /* 0x002fe4000f8e0209 */
[----:B--2---:R-:W2:Y:S02]  /*0090*/  LDG.E R2, desc[UR4][R2.64] ;  /* 0x0000000402027981 */ /* 0x004ea4000c1e1900 */
[----:B---3--:R-:W-:-:S05]  /*00a0*/  IMAD.WIDE.U32 R4, R7, 0x4, R4 ;  /* 0x0000000407047825 */ /* 0x008fca00078e0004 */
[----:B------:R-:W2:Y:S02]  /*00b0*/  LDG.E R7, desc[UR4][R4.64] ;  /* 0x0000000404077981 */ /* 0x000ea4000c1e1900 */
[----:B--2---:R-:W-:-:S05]  /*00c0*/  FMUL R7, R2, R7 ;  /* 0x0000000702077220 */ /* 0x004fca0000400000 */
[----:B------:R-:W-:Y:S01]  /*00d0*/  STG.E desc[UR4][R4.64], R7 ;  /* 0x0000000704007986 */ /* 0x000fe2000c101904 */
[----:B------:R-:W-:Y:S05]  /*00e0*/  EXIT ;  /* 0x000000000000794d */ /* 0x000fea0003800000 */
.L_x_17:
        /* <DEDUP_REMOVED lines=9> */
.L_x_22:


//--------------------- .text._Z9copyValuePfS_i   --------------------------
	.section	.text._Z9copyValuePfS_i,"ax",@progbits
	.align	128
        .global         _Z9copyValuePfS_i
        .type           _Z9copyValuePfS_i,@function
        .size           _Z9copyValuePfS_i,(.L_x_23 - _Z9copyValuePfS_i)
        .other          _Z9copyValuePfS_i,@"STO_CUDA_ENTRY STV_DEFAULT"
_Z9copyValuePfS_i:
.text._Z9copyValuePfS_i:
[----:B------:R-:W-:Y:S01]  /*0000*/  LDC R1, c[0x0][0x37c] ;  /* 0x0000df00ff017b82 */ /* 0x000fe20000000800 */
[----:B------:R-:W0:Y:S01]  /*0010*/  S2R R7, SR_CTAID.X ;  /* 0x0000000000077919 */ /* 0x000e220000002500 */
[----:B------:R-:W0:Y:S01]  /*0020*/  LDCU UR4, c[0x0][0x360] ;  /* 0x00006c00ff0477ac */ /* 0x000e220008000800 */
[----:B------:R-:W0:Y:S01]  /*0030*/  S2R R0, SR_TID.X ;  /* 0x0000000000007919 */ /* 0x000e220000002100 */
[----:B------:R-:W1:Y:S01]  /*0040*/  LDCU UR5, c[0x0][0x390] ;  /* 0x00007200ff0577ac */ /* 0x000e620008000800 */
[----:B0-----:R-:W-:-:S05]  /*0050*/  IMAD R7, R7, UR4, R0 ;  /* 0x0000000407077c24 */ /* 0x001fca000f8e0200 */
[----:B-1----:R-:W-:-:S13]  /*0060*/  ISETP.GE.AND P0, PT, R7, UR5, PT ;  /* 0x0000000507007c0c */ /* 0x002fda000bf06270 */
[----:B------:R-:W-:Y:S05]  /*0070*/  @P0 EXIT ;  /* 0x000000000000094d */ /* 0x000fea0003800000 */
[----:B------:R-:W0:Y:S01]  /*0080*/  LDC.64 R2, c[0x0][0x388] ;  /* 0x0000e200ff027b82 */ /* 0x000e220000000a00 */
[----:B------:R-:W1:Y:S07]  /*0090*/  LDCU.64 UR4, c[0x0][0x358] ;  /* 0x00006b00ff0477ac */ /* 0x000e6e0008000a00 */
[----:B------:R-:W2:Y:S01]  /*00a0*/  LDC.64 R4, c[0x0][0x380] ;  /* 0x0000e000ff047b82 */ /* 0x000ea20000000a00 */
[----:B0-----:R-:W-:-:S06]  /*00b0*/  IMAD.WIDE R2, R7, 0x4, R2 ;  /* 0x0000000407027825 */ /* 0x001fcc00078e0202 */
[----:B-1----:R-:W3:Y:S01]  /*00c0*/  LDG.E R3, desc[UR4][R2.64] ;  /* 0x0000000402037981 */ /* 0x002ee2000c1e1900 */
[----:B--2---:R-:W-:-:S05]  /*00d0*/  IMAD.WIDE R4, R7, 0x4, R4 ;  /* 0x0000000407047825 */ /* 0x004fca00078e0204 */
[----:B---3--:R-:W-:Y:S01]  /*00e0*/  STG.E desc[UR4][R4.64], R3 ;  /* 0x0000000304007986 */ /* 0x008fe2000c101904 */
[----:B------:R-:W-:Y:S05]  /*00f0*/  EXIT ;  /* 0x000000000000794d */ /* 0x000fea0003800000 */
.L_x_18:
        /* <DEDUP_REMOVED lines=16> */
.L_x_23:


//--------------------- .text._Z8initZeroPf       --------------------------
	.section	.text._Z8initZeroPf,"ax",@progbits
	.align	128
        .global         _Z8initZeroPf
        .type           _Z8initZeroPf,@function
        .size           _Z8initZeroPf,(.L_x_24 - _Z8initZeroPf)
        .other          _Z8initZeroPf,@"STO_CUDA_ENTRY STV_DEFAULT"
_Z8initZeroPf:
.text._Z8initZeroPf:
[----:B------:R-:W-:Y:S01]  /*0000*/  LDC R1, c[0x0][0x37c] ;  /* 0x0000df00ff017b82 */ /* 0x000fe20000000800 */
[----:B------:R-:W0:Y:S07]  /*0010*/  S2R R0, SR_TID.X ;  /* 0x0000000000007919 */ /* 0x000e2e0000002100 */
[----:B------:R-:W0:Y:S01]  /*0020*/  S2UR UR6, SR_CTAID.X ;  /* 0x00000000000679c3 */ /* 0x000e220000002500 */
[----:B------:R-:W1:Y:S01]  /*0030*/  LDCU.64 UR4, c[0x0][0x358] ;  /* 0x00006b00ff0477ac */ /* 0x000e620008000a00 */
[----:B------:R-:W-:-:S06]  /*0040*/  HFMA2 R7, -RZ, RZ, -1.875, 0 ;  /* 0xbf800000ff077431 */ /* 0x000fcc00000001ff */
[----:B------:R-:W0:Y:S08]  /*0050*/  LDC R5, c[0x0][0x360] ;  /* 0x0000d800ff057b82 */ /* 0x000e300000000800 */
[----:B------:R-:W2:Y:S01]  /*0060*/  LDC.64 R2, c[0x0][0x380] ;  /* 0x0000e000ff027b82 */ /* 0x000ea20000000a00 */
[----:B0-----:R-:W-:-:S04]  /*0070*/  IMAD R5, R5, UR6, R0 ;  /* 0x0000000605057c24 */ /* 0x001fc8000f8e0200 */
[----:B--2---:R-:W-:-:S05]  /*0080*/  IMAD.WIDE.U32 R2, R5, 0x4, R2 ;  /* 0x0000000405027825 */ /* 0x004fca00078e0002 */
[----:B-1----:R-:W-:Y:S01]  /*0090*/  STG.E desc[UR4][R2.64], R7 ;  /* 0x0000000702007986 */ /* 0x002fe2000c101904 */
[----:B------:R-:W-:Y:S05]  /*00a0*/  EXIT ;  /* 0x000000000000794d */ /* 0x000fea0003800000 */
.L_x_19:
        /* <DEDUP_REMOVED lines=13> */
.L_x_24:


//--------------------- .nv.global.init           --------------------------
	.section	.nv.global.init,"aw",@progbits
	.align	4
.nv.global.init:
	.type		mrg32k3aM1SubSeq,@object
	.size		mrg32k3aM1SubSeq,(mrg32k3aM2SubSeq - mrg32k3aM1SubSeq)
mrg32k3aM1SubSeq:
        /*0000*/ 	.byte	0x0b, 0xcc, 0xee, 0x04, 0x73, 0x29, 0x8b, 0x6f, 0xf6, 0x53, 0x03, 0xf6, 0x23, 0xf6, 0xea, 0xda
        /* <DEDUP_REMOVED lines=125> */
	.type		mrg32k3aM2SubSeq,@object
	.size		mrg32k3aM2SubSeq,(mrg32k3aM1 - mrg32k3aM2SubSeq)
mrg32k3aM2SubSeq:
        /* <DEDUP_REMOVED lines=126> */
	.type		mrg32k3aM1,@object
	.size		mrg32k3aM1,(mrg32k3aM1Seq - mrg32k3aM1)
mrg32k3aM1:
        /* <DEDUP_REMOVED lines=144> */
	.type		mrg32k3aM1Seq,@object
	.size		mrg32k3aM1Seq,(mrg32k3aM2 - mrg32k3aM1Seq)
mrg32k3aM1Seq:
        /* <DEDUP_REMOVED lines=144> */
	.type		mrg32k3aM2,@object
	.size		mrg32k3aM2,(mrg32k3aM2Seq - mrg32k3aM2)
mrg32k3aM2:
        /* <DEDUP_REMOVED lines=144> */
	.type		mrg32k3aM2Seq,@object
	.size		mrg32k3aM2Seq,(precalc_xorwow_matrix - mrg32k3aM2Seq)
mrg32k3aM2Seq:
        /* <DEDUP_REMOVED lines=144> */
	.type		precalc_xorwow_matrix,@object
	.size		precalc_xorwow_matrix,(precalc_xorwow_offset_matrix - precalc_xorwow_matrix)
precalc_xorwow_matrix:
        /* <DEDUP_REMOVED lines=6400> */
	.type		precalc_xorwow_offset_matrix,@object
	.size		precalc_xorwow_offset_matrix,(.L_1 - precalc_xorwow_offset_matrix)
precalc_xorwow_offset_matrix:
        /* <DEDUP_REMOVED lines=6400> */
.L_1:


//--------------------- .nv.shared.reserved.0     --------------------------
	.section	.nv.shared.reserved.0,"aw",@nobits
	.weak		__nv_reservedSMEM_offset_0_alias
	.size		__nv_reservedSMEM_offset_0_alias, 0, 64
	.other		__nv_reservedSMEM_offset_0_alias,@"STO_CUDA_RESERVED_SHARED STV_DEFAULT"
__nv_reservedSMEM_offset_0_alias:
	.zero		0
	.zero		64


//--------------------- .nv.constant0._Z16cuda_weight_initPfiifi --------------------------
	.section	.nv.constant0._Z16cuda_weight_initPfiifi,"a",@progbits
	.sectionflags	@""
	.align	4
.nv.constant0._Z16cuda_weight_initPfiifi:
	.zero		920


//--------------------- .nv.constant0._Z9matmulColPfS_ --------------------------
	.section	.nv.constant0._Z9matmulColPfS_,"a",@progbits
	.sectionflags	@""
	.align	4
.nv.constant0._Z9matmulColPfS_:
	.zero		912


//--------------------- .nv.constant0._Z9copyValuePfS_i --------------------------
	.section	.nv.constant0._Z9copyValuePfS_i,"a",@progbits
	.sectionflags	@""
	.align	4
.nv.constant0._Z9copyValuePfS_i:
	.zero		916


//--------------------- .nv.constant0._Z8initZeroPf --------------------------
	.section	.nv.constant0._Z8initZeroPf,"a",@progbits
	.sectionflags	@""
	.align	4
.nv.constant0._Z8initZeroPf:
	.zero		904


//--------------------- SYMBOLS --------------------------

	.type		.nv.reservedSmem.offset0,@object
	.size		.nv.reservedSmem.offset0,0x4
